def gluon_wgmma(
    a_ptr,
    b_ptr,
    c_ptr,
    M,
    N,
    K,
    stride_am,
    stride_bk,
    stride_cm,
    BLOCK_M: gl.constexpr,
    BLOCK_N: gl.constexpr,
    BLOCK_K: gl.constexpr,
    DTYPE: gl.constexpr,
    A_LAYOUT: gl.constexpr,
    B_LAYOUT: gl.constexpr,
    C_LAYOUT: gl.constexpr,
    B_SHAPE: gl.constexpr,
    TRANS_B: gl.constexpr,
    NUM_BUFFERS: gl.constexpr,
    NUM_WARPS: gl.constexpr,
):
    a_desc = tma.make_tensor_descriptor(
        a_ptr, [M, K], [stride_am, 1], [BLOCK_M, BLOCK_K], A_LAYOUT
    )
    b_desc = tma.make_tensor_descriptor(
        b_ptr,
        [N, K] if TRANS_B else [K, N],
        [stride_bk, 1],
        B_SHAPE,
        B_LAYOUT,
    )
    c_desc = tma.make_tensor_descriptor(
        c_ptr, [M, N], [stride_cm, 1], [BLOCK_M, BLOCK_N], C_LAYOUT
    )

    a_bufs = gl.allocate_shared_memory(
        DTYPE, [NUM_BUFFERS, BLOCK_M, BLOCK_K], A_LAYOUT
    )
    b_bufs = gl.allocate_shared_memory(DTYPE, [NUM_BUFFERS] + B_SHAPE, B_LAYOUT)

    pid_m = gl.program_id(0)
    pid_n = gl.program_id(1)
    off_m = pid_m * BLOCK_M
    off_n = pid_n * BLOCK_N

    mma_layout: gl.constexpr = pick_wgmma_layout(DTYPE, BLOCK_M, BLOCK_N, NUM_WARPS)
    acc = warpgroup_mma_init(
        gl.zeros((BLOCK_M, BLOCK_N), dtype=gl.float32, layout=mma_layout)
    )

    bars = gl.allocate_shared_memory(
        gl.int64, [NUM_BUFFERS, 1], mbarrier.MBarrierLayout()
    )
    for i in gl.static_range(NUM_BUFFERS):
        mbarrier.init(bars.index(i), count=1)
    idx = 0
    phase = 0

    for k in range(0, K, BLOCK_K):
        a = a_bufs.index(idx)
        b = b_bufs.index(idx)
        bar = bars.index(idx)
        mbarrier.expect(bar, a_desc.block_type.nbytes + b_desc.block_type.nbytes)
        tma.async_copy_global_to_shared(a_desc, [off_m, k], bar, a)
        tma.async_copy_global_to_shared(
            b_desc, [off_n, k] if TRANS_B else [k, off_n], bar, b
        )
        mbarrier.wait(bar, phase=phase)

        if TRANS_B:
            b = b.permute((1, 0))
        acc = warpgroup_mma_wait(num_outstanding=0, deps=(acc,))
        acc = warpgroup_mma(a, b, acc, is_async=True)

        idx += 1
        if idx == NUM_BUFFERS:
            idx = 0
            phase ^= 1

    acc = warpgroup_mma_wait(num_outstanding=0, deps=(acc,))
    for i in gl.static_range(NUM_BUFFERS):
        mbarrier.invalidate(bars.index(i))

    c_smem = gl.allocate_shared_memory(DTYPE, [BLOCK_M, BLOCK_N], C_LAYOUT)
    c_smem.store(acc.to(DTYPE))
    fence_async_shared()
    tma.async_copy_shared_to_global(c_desc, [off_m, off_n], c_smem)
    tma.store_wait(pendings=0)

# config = {"BLOCK_K": 32, "BLOCK_M": 256, "BLOCK_N": 256, "arch": "sm_90", "dtype": "fp16", "num_buffers": 1, "num_warps": 8, "trans_b": 0}
# arch = sm_90


// ===== COMPILED SASS (sm_90a) =====

	.target	sm_90a

	.elftype	@"ET_EXEC"


//--------------------- .note.nv.tkinfo           --------------------------
	.section	.note.nv.tkinfo,"",@"SHT_NOTE"
	.sectionflags	@"SHF_NOTE_NV_TKINFO"
	.tkinfo
        /*0018*/ 	.word	0x00000002
        /*0030*/ 	.string	""
        /*0030*/ 	.string	"ptxas"
        /*0030*/ 	.string	"Cuda compilation tools, release 13.0, V13.0.88"
        /*0030*/ 	.string	"Build cuda_13.0.r13.0/compiler.36424714_0"
        /*0030*/ 	.string	"-v  -suppress-debug-info  -lineinfo  -arch sm_90a "



//--------------------- .note.nv.cuinfo           --------------------------
	.section	.note.nv.cuinfo,"",@"SHT_NOTE"
	.sectionflags	@"SHF_NOTE_NV_CUINFO"
        /*0018*/ 	.short	0x0002
        /*001a*/ 	.short	0x005a
        /*001c*/ 	.short	0x0082
	.zero		2


//--------------------- .nv.info                  --------------------------
	.section	.nv.info,"",@"SHT_CUDA_INFO"
	.align	4


	//----- nvinfo : EIATTR_REGCOUNT
	.align		4
        /*0000*/ 	.byte	0x04, 0x2f
        /*0002*/ 	.short	(.L_1 - .L_0)
	.align		4
.L_0:
        /*0004*/ 	.word	index@(gluon_wgmma)
        /*0008*/ 	.word	0x000000ff


	//----- nvinfo : EIATTR_FRAME_SIZE
	.align		4
.L_1:
        /*000c*/ 	.byte	0x04, 0x11
        /*000e*/ 	.short	(.L_3 - .L_2)
	.align		4
.L_2:
        /*0010*/ 	.word	index@(gluon_wgmma)
        /*0014*/ 	.word	0x00000270


	//----- nvinfo : EIATTR_MIN_STACK_SIZE
	.align		4
.L_3:
        /*0018*/ 	.byte	0x04, 0x12
        /*001a*/ 	.short	(.L_5 - .L_4)
	.align		4
.L_4:
        /*001c*/ 	.word	index@(gluon_wgmma)
        /*0020*/ 	.word	0x00000270
.L_5:


//--------------------- .nv.compat                --------------------------
	.section	.nv.compat,"",@"SHT_CUDA_COMPAT_INFO"
	.align	4
        /*0000*/ 	.byte	0x02, 0x09, 0x01, 0x00, 0x02, 0x02, 0x04, 0x00, 0x02, 0x05, 0x05, 0x00, 0x03, 0x07, 0x01, 0x01
        /*0010*/ 	.byte	0x02, 0x03, 0x03, 0x00, 0x02, 0x06, 0x01, 0x00, 0x04, 0x0b, 0x08, 0x00, 0x00, 0x00, 0x00, 0x00
        /*0020*/ 	.byte	0x00, 0x00, 0x00, 0x00


//--------------------- .nv.info.gluon_wgmma      --------------------------
	.section	.nv.info.gluon_wgmma,"",@"SHT_CUDA_INFO"
	.sectionflags	@""
	.align	4


	//----- nvinfo : EIATTR_CUDA_API_VERSION
	.align		4
        /*0000*/ 	.byte	0x04, 0x37
        /*0002*/ 	.short	(.L_7 - .L_6)
.L_6:
        /*0004*/ 	.word	0x00000082


	//----- nvinfo : EIATTR_KPARAM_INFO
	.align		4
.L_7:
        /*0008*/ 	.byte	0x04, 0x17
        /*000a*/ 	.short	(.L_9 - .L_8)
.L_8:
        /*000c*/ 	.word	0x00000000
        /*0010*/ 	.short	0x000a
        /*0012*/ 	.short	0x0048
        /*0014*/ 	.byte	0x00, 0xf4, 0x21, 0x00


	//----- nvinfo : EIATTR_KPARAM_INFO
	.align		4
.L_9:
        /*0018*/ 	.byte	0x04, 0x17
        /*001a*/ 	.short	(.L_11 - .L_10)
.L_10:
        /*001c*/ 	.word	0x00000000
        /*0020*/ 	.short	0x0009
        /*0022*/ 	.short	0x0040
        /*0024*/ 	.byte	0x00, 0xf4, 0x21, 0x00


	//----- nvinfo : EIATTR_KPARAM_INFO
	.align		4
.L_11:
        /*0028*/ 	.byte	0x04, 0x17
        /*002a*/ 	.short	(.L_13 - .L_12)
.L_12:
        /*002c*/ 	.word	0x00000000
        /*0030*/ 	.short	0x0008
        /*0032*/ 	.short	0x0038
        /*0034*/ 	.byte	0x00, 0xf0, 0x21, 0x00


	//----- nvinfo : EIATTR_KPARAM_INFO
	.align		4
.L_13:
        /*0038*/ 	.byte	0x04, 0x17
        /*003a*/ 	.short	(.L_15 - .L_14)
.L_14:
        /*003c*/ 	.word	0x00000000
        /*0040*/ 	.short	0x0007
        /*0042*/ 	.short	0x0030
        /*0044*/ 	.byte	0x00, 0xf0, 0x21, 0x00


	//----- nvinfo : EIATTR_KPARAM_INFO
	.align		4
.L_15:
        /*0048*/ 	.byte	0x04, 0x17
        /*004a*/ 	.short	(.L_17 - .L_16)
.L_16:
        /*004c*/ 	.word	0x00000000
        /*0050*/ 	.short	0x0006
        /*0052*/ 	.short	0x0028
        /*0054*/ 	.byte	0x00, 0xf0, 0x21, 0x00


	//----- nvinfo : EIATTR_KPARAM_INFO
	.align		4
.L_17:
        /*0058*/ 	.byte	0x04, 0x17
        /*005a*/ 	.short	(.L_19 - .L_18)
.L_18:
        /*005c*/ 	.word	0x00000000
        /*0060*/ 	.short	0x0005
        /*0062*/ 	.short	0x0020
        /*0064*/ 	.byte	0x00, 0xf0, 0x11, 0x00


	//----- nvinfo : EIATTR_KPARAM_INFO
	.align		4
.L_19:
        /*0068*/ 	.byte	0x04, 0x17
        /*006a*/ 	.short	(.L_21 - .L_20)
.L_20:
        /*006c*/ 	.word	0x00000000
        /*0070*/ 	.short	0x0004
        /*0072*/ 	.short	0x001c
        /*0074*/ 	.byte	0x00, 0xf0, 0x11, 0x00


	//----- nvinfo : EIATTR_KPARAM_INFO
	.align		4
.L_21:
        /*0078*/ 	.byte	0x04, 0x17
        /*007a*/ 	.short	(.L_23 - .L_22)
.L_22:
        /*007c*/ 	.word	0x00000000
        /*0080*/ 	.short	0x0003
        /*0082*/ 	.short	0x0018
        /*0084*/ 	.byte	0x00, 0xf0, 0x11, 0x00


	//----- nvinfo : EIATTR_KPARAM_INFO
	.align		4
.L_23:
        /*0088*/ 	.byte	0x04, 0x17
        /*008a*/ 	.short	(.L_25 - .L_24)
.L_24:
        /*008c*/ 	.word	0x00000000
        /*0090*/ 	.short	0x0002
        /*0092*/ 	.short	0x0010
        /*0094*/ 	.byte	0x00, 0xf4, 0x21, 0x00


	//----- nvinfo : EIATTR_KPARAM_INFO
	.align		4
.L_25:
        /*0098*/ 	.byte	0x04, 0x17
        /*009a*/ 	.short	(.L_27 - .L_26)
.L_26:
        /*009c*/ 	.word	0x00000000
        /*00a0*/ 	.short	0x0001
        /*00a2*/ 	.short	0x0008
        /*00a4*/ 	.byte	0x00, 0xf4, 0x21, 0x00


	//----- nvinfo : EIATTR_KPARAM_INFO
	.align		4
.L_27:
        /*00a8*/ 	.byte	0x04, 0x17
        /*00aa*/ 	.short	(.L_29 - .L_28)
.L_28:
        /*00ac*/ 	.word	0x00000000
        /*00b0*/ 	.short	0x0000
        /*00b2*/ 	.short	0x0000
        /*00b4*/ 	.byte	0x00, 0xf4, 0x21, 0x00


	//----- nvinfo : EIATTR_SPARSE_MMA_MASK
	.align		4
.L_29:
        /*00b8*/ 	.byte	0x03, 0x50
        /*00ba*/ 	.short	0x0000


	//----- nvinfo : EIATTR_MAXREG_COUNT
	.align		4
        /*00bc*/ 	.byte	0x03, 0x1b
        /*00be*/ 	.short	0x00ff


	//----- nvinfo : EIATTR_NUM_BARRIERS
	.align		4
        /*00c0*/ 	.byte	0x02, 0x4c
        /*00c2*/ 	.byte	0x01
	.zero		1


	//----- nvinfo : EIATTR_ANNOTATIONS
	.align		4
        /*00c4*/ 	.byte	0x04, 0x55
        /*00c6*/ 	.short	(.L_31 - .L_30)


	//   ....[0]....
.L_30:
        /*00c8*/ 	.word	0x00000001
        /*00cc*/ 	.byte	0x50, 0x11, 0x00, 0x00, 0x01, 0x00, 0x00, 0x00, 0xa0, 0x12, 0x00, 0x00, 0x01, 0x00, 0x00, 0x00
        /* <DEDUP_REMOVED lines=272> */
        /*11dc*/ 	.byte	0x60, 0x42, 0x00, 0x00, 0x01, 0x00, 0x00, 0x00, 0x70, 0x42, 0x00, 0x00


	//----- nvinfo : EIATTR_MERCURY_ISA_VERSION
	.align		4
.L_31:
        /*11e8*/ 	.byte	0x03, 0x5f
        /*11ea*/ 	.short	0x0101


	//----- nvinfo : EIATTR_INT_WARP_WIDE_INSTR_OFFSETS
	.align		4
        /*11ec*/ 	.byte	0x04, 0x31
        /*11ee*/ 	.short	(.L_33 - .L_32)


	//   ....[0]....
.L_32:
        /*11f0*/ 	.word	0x000012d0


	//   ....[1]....
        /*11f4*/ 	.word	0x00001370


	//   ....[2]....
        /*11f8*/ 	.word	0x00002cb0


	//   ....[3]....
        /*11fc*/ 	.word	0x00002cc0


	//   ....[4]....
        /*1200*/ 	.word	0x00002cd0


	//   ....[5]....
        /*1204*/ 	.word	0x00002ce0


	//   ....[6]....
        /*1208*/ 	.word	0x000044d0


	//   ....[7]....
        /*120c*/ 	.word	0x000044f0


	//----- nvinfo : EIATTR_COOP_GROUP_MASK_REGIDS
	.align		4
.L_33:
        /*1210*/ 	.byte	0x04, 0x29
        /*1212*/ 	.short	(.L_35 - .L_34)


	//   ....[0]....
.L_34:
        /*1214*/ 	.word	0xffffffff


	//   ....[1]....
        /*1218*/ 	.word	0xffffffff


	//   ....[2]....
        /*121c*/ 	.word	0xffffffff


	//----- nvinfo : EIATTR_COOP_GROUP_INSTR_OFFSETS
	.align		4
.L_35:
        /*1220*/ 	.byte	0x04, 0x28
        /*1222*/ 	.short	(.L_37 - .L_36)


	//   ....[0]....
.L_36:
        /*1224*/ 	.word	0x00000160


	//   ....[1]....
        /*1228*/ 	.word	0x00000730


	//   ....[2]....
        /*122c*/ 	.word	0x00000ce0


	//----- nvinfo : EIATTR_MBARRIER_INSTR_OFFSETS
	.align		4
.L_37:
        /*1230*/ 	.byte	0x04, 0x39
        /*1232*/ 	.short	(.L_39 - .L_38)


	//   ....[0]....
.L_38:
        /*1234*/ 	.word	0x00001f30
        /*1238*/ 	.word	0x000000ff
        /*123c*/ 	.word	0x00008000
        /*1240*/ 	.short	0x0100
        /*1242*/ 	.byte	0x08
	.zero		1


	//   ....[1]....
        /*1244*/ 	.word	0x00002df0
        /*1248*/ 	.word	0x000000ff
        /*124c*/ 	.word	0x00008000
        /*1250*/ 	.short	0x010a
        /*1252*/ 	.byte	0x08
	.zero		1


	//   ....[2]....
        /*1254*/ 	.word	0x00003a00
        /*1258*/ 	.word	0x000000ff
        /*125c*/ 	.word	0x00008000
        /*1260*/ 	.short	0x0108
        /*1262*/ 	.byte	0x08
	.zero		1


	//   ....[3]....
        /*1264*/ 	.word	0x00004e70
        /*1268*/ 	.word	0x000000ff
        /*126c*/ 	.word	0x00008000
        /*1270*/ 	.short	0x010a
        /*1272*/ 	.byte	0x08
	.zero		1


	//----- nvinfo : EIATTR_NUM_MBARRIERS
	.align		4
.L_39:
        /*1274*/ 	.byte	0x03, 0x38
        /*1276*/ 	.short	0x0001


	//----- nvinfo : EIATTR_EXIT_INSTR_OFFSETS
	.align		4
        /*1278*/ 	.byte	0x04, 0x1c
        /*127a*/ 	.short	(.L_41 - .L_40)


	//   ....[0]....
.L_40:
        /*127c*/ 	.word	0x00004e60


	//----- nvinfo : EIATTR_REQNTID
	.align		4
.L_41:
        /*1280*/ 	.byte	0x04, 0x10
        /*1282*/ 	.short	(.L_43 - .L_42)
.L_42:
        /*1284*/ 	.word	0x00000100
        /*1288*/ 	.word	0x00000001
        /*128c*/ 	.word	0x00000001


	//----- nvinfo : EIATTR_CRS_STACK_SIZE
	.align		4
.L_43:
        /*1290*/ 	.byte	0x04, 0x1e
        /*1292*/ 	.short	(.L_45 - .L_44)
.L_44:
        /*1294*/ 	.word	0x00000000


	//----- nvinfo : EIATTR_CBANK_PARAM_SIZE
	.align		4
.L_45:
        /*1298*/ 	.byte	0x03, 0x19
        /*129a*/ 	.short	0x0050


	//----- nvinfo : EIATTR_PARAM_CBANK
	.align		4
        /*129c*/ 	.byte	0x04, 0x0a
        /*129e*/ 	.short	(.L_47 - .L_46)
	.align		4
.L_46:
        /*12a0*/ 	.word	index@(.nv.constant0.gluon_wgmma)
        /*12a4*/ 	.short	0x0210
        /*12a6*/ 	.short	0x0050


	//----- nvinfo : EIATTR_SW_WAR
	.align		4
.L_47:
        /*12a8*/ 	.byte	0x04, 0x36
        /*12aa*/ 	.short	(.L_49 - .L_48)
.L_48:
        /*12ac*/ 	.word	0x00000008
.L_49:


//--------------------- .nv.callgraph             --------------------------
	.section	.nv.callgraph,"",@"SHT_CUDA_CALLGRAPH"
	.align	4
	.sectionentsize	8
	.align		4
        /*0000*/ 	.word	0x00000000
	.align		4
        /*0004*/ 	.word	0xffffffff
	.align		4
        /*0008*/ 	.word	0x00000000
	.align		4
        /*000c*/ 	.word	0xfffffffe
	.align		4
        /*0010*/ 	.word	0x00000000
	.align		4
        /*0014*/ 	.word	0xfffffffd
	.align		4
        /*0018*/ 	.word	0x00000000
	.align		4
        /*001c*/ 	.word	0xfffffffc


//--------------------- .text.gluon_wgmma         --------------------------
	.section	.text.gluon_wgmma,"ax",@progbits
	.align	128
        .global         gluon_wgmma
        .type           gluon_wgmma,@function
        .size           gluon_wgmma,(.L_x_52 - gluon_wgmma)
        .other          gluon_wgmma,@"STO_CUDA_ENTRY STV_DEFAULT"
gluon_wgmma:
.text.gluon_wgmma:
[----:B------:R-:W1:Y:S01]  /*0000*/  LDC R1, c[0x0][0x28] ;  /* 0x00000a00ff017b82 */ /* 0x000e620000000800 */
[----:B------:R-:W2:Y:S07]  /*0010*/  S2R R20, SR_TID.X ;  /* 0x0000000000147919 */ /* 0x000eae0000002100 */
[----:B------:R-:W3:Y:S01]  /*0020*/  S2UR UR4, SR_CgaCtaId ;  /* 0x00000000000479c3 */ /* 0x000ee20000008800 */
[----:B------:R-:W-:Y:S01]  /*0030*/  UMOV UR8, 0x400 ;  /* 0x0000040000087882 */ /* 0x000fe20000000000 */
[----:B------:R-:W-:Y:S01]  /*0040*/  ULDC UR6, c[0x0][0xc] ;  /* 0x0000030000067ab9 */ /* 0x000fe20000000800 */
[----:B------:R-:W-:Y:S01]  /*0050*/  ULDC.64 UR24, c[0x0][0x250] ;  /* 0x0000940000187ab9 */ /* 0x000fe20000000a00 */
[----:B------:R-:W-:Y:S01]  /*0060*/  BSSY B0, `(.L_x_0) ;  /* 0x000001f000007945 */ /* 0x000fe20003800000 */
[----:B-1----:R-:W-:-:S03]  /*0070*/  VIADD R1, R1, 0xfffffd90 ;  /* 0xfffffd9001017836 */ /* 0x002fc60000000000 */
[----:B------:R-:W1:Y:S08]  /*0080*/  LDC R6, c[0x0][0x228] ;  /* 0x00008a00ff067b82 */ /* 0x000e700000000800 */
[----:B------:R-:W4:Y:S08]  /*0090*/  LDC R13, c[0x0][0x230] ;  /* 0x00008c00ff0d7b82 */ /* 0x000f300000000800 */
[----:B------:R-:W-:Y:S01]  /*00a0*/  S2UR UR28, SR_CTAID.Y ;  /* 0x00000000001c79c3 */ /* 0x000fe20000002600 */
[----:B---3--:R-:W-:-:S03]  /*00b0*/  ULEA UR8, UR4, UR8, 0x18 ;  /* 0x0000000804087291 */ /* 0x008fc6000f8ec03f */
[----:B------:R-:W-:Y:S01]  /*00c0*/  ULDC UR4, c[0x0][0x10] ;  /* 0x0000040000047ab9 */ /* 0x000fe20000000800 */
[----:B--2---:R-:W-:-:S03]  /*00d0*/  LOP3.LUT R3, R20, 0xff, RZ, 0xc0, !PT ;  /* 0x000000ff14037812 */ /* 0x004fc600078ec0ff */
[----:B------:R-:W2:Y:S01]  /*00e0*/  S2UR UR5, SR_CTAID.Z ;  /* 0x00000000000579c3 */ /* 0x000ea20000002700 */
[----:B-1----:R-:W-:Y:S01]  /*00f0*/  VIADD R6, R6, 0xffffffff ;  /* 0xffffffff06067836 */ /* 0x002fe20000000000 */
[C---:B------:R-:W-:Y:S02]  /*0100*/  ISETP.GE.U32.AND P0, PT, R3.reuse, 0x20, PT ;  /* 0x000000200300780c */ /* 0x040fe40003f06070 */
[C---:B------:R-:W-:Y:S02]  /*0110*/  ISETP.NE.U32.AND P2, PT, R3.reuse, RZ, PT ;  /* 0x000000ff0300720c */ /* 0x040fe40003f45070 */
[----:B------:R-:W-:Y:S02]  /*0120*/  LEA R12, R3, UR8, 0x2 ;  /* 0x00000008030c7c11 */ /* 0x000fe4000f8e10ff */
[----:B------:R-:W1:Y:S01]  /*0130*/  S2UR UR29, SR_CTAID.X ;  /* 0x00000000001d79c3 */ /* 0x000e620000002500 */
[----:B----4-:R-:W-:-:S06]  /*0140*/  VIADD R8, R13, 0xffffffff ;  /* 0xffffffff0d087836 */ /* 0x010fcc0000000000 */
[----:B------:R3:W-:Y:S01]  /*0150*/  @!P0 STS [R12], RZ ;  /* 0x000000ff0c008388 */ /* 0x0007e20000000800 */
[----:B------:R-:W-:-:S03]  /*0160*/  NOP ;  /* 0x0000000000007918 */ /* 0x000fc60000000000 */
[----:B------:R3:W-:Y:S01]  /*0170*/  @!P2 STS [UR8+0x24], R6 ;  /* 0x00002406ff00a988 */ /* 0x0007e20008000808 */
[----:B--2---:R-:W-:-:S03]  /*0180*/  UIMAD UR4, UR5, UR4, UR28 ;  /* 0x00000004050472a4 */ /* 0x004fc6000f8e021c */
[----:B------:R3:W-:Y:S01]  /*0190*/  @!P2 STS [UR8+0x20], R8 ;  /* 0x00002008ff00a988 */ /* 0x0007e20008000808 */
[----:B-1----:R-:W-:-:S04]  /*01a0*/  UIMAD UR4, UR4, UR6, UR29 ;  /* 0x00000006040472a4 */ /* 0x002fc8000f8e021d */
[----:B------:R-:W-:-:S04]  /*01b0*/  UIMAD UR4, UR4, 0x180, URZ ;  /* 0x00000180040478a4 */ /* 0x000fc8000f8e023f */
[----:B------:R-:W-:-:S04]  /*01c0*/  UIADD3 UR20, UP0, UR4, UR24, URZ ;  /* 0x0000001804147290 */ /* 0x000fc8000ff1e03f */
[----:B------:R-:W-:Y:S01]  /*01d0*/  ULEA.HI.X.SX32 UR21, UR4, UR25, 0x1, UP0 ;  /* 0x0000001904157291 */ /* 0x000fe200080f0e3f */
[----:B---3--:R-:W-:Y:S11]  /*01e0*/  @P2 BRA `(.L_x_1) ;  /* 0x0000000000182947 */ /* 0x008ff60003800000 */
[----:B------:R-:W1:Y:S01]  /*01f0*/  LDS R0, [UR8+0x8] ;  /* 0x00000808ff007984 */ /* 0x000e620008000800 */
[----:B------:R-:W2:Y:S01]  /*0200*/  LDC.64 R10, c[0x0][0x210] ;  /* 0x00008400ff0a7b82 */ /* 0x000ea20000000a00 */
[----:B------:R-:W-:Y:S02]  /*0210*/  IMAD.MOV.U32 R5, RZ, RZ, 0x70 ;  /* 0x00000070ff057424 */ /* 0x000fe400078e00ff */
[----:B--2---:R2:W-:Y:S03]  /*0220*/  STS.64 [UR8], R10 ;  /* 0x0000000aff007988 */ /* 0x0045e60008000a08 */
[----:B-1----:R-:W-:-:S05]  /*0230*/  LOP3.LUT R0, R0, 0x10, R5, 0xd8, !PT ;  /* 0x0000001000007812 */ /* 0x002fca00078ed805 */
[----:B------:R2:W-:Y:S02]  /*0240*/  STS [UR8+0x8], R0 ;  /* 0x00000800ff007988 */ /* 0x0005e40008000808 */
.L_x_1:
[----:B------:R-:W-:Y:S05]  /*0250*/  BSYNC B0 ;  /* 0x0000000000007941 */ /* 0x000fea0003800000 */
.L_x_0:
[----:B------:R-:W-:Y:S04]  /*0260*/  BSSY B0, `(.L_x_2) ;  /* 0x000000a000007945 */ /* 0x000fe80003800000 */
[----:B------:R-:W-:Y:S05]  /*0270*/  @P2 BRA `(.L_x_3) ;  /* 0x0000000000202947 */ /* 0x000fea0003800000 */
[----:B--2---:R-:W1:Y:S01]  /*0280*/  LDS R0, [UR8+0x34] ;  /* 0x00003408ff007984 */ /* 0x004e620008000800 */
[----:B------:R-:W-:Y:S02]  /*0290*/  IMAD.MOV.U32 R5, RZ, RZ, 0x1f000000 ;  /* 0x1f000000ff057424 */ /* 0x000fe400078e00ff */
[----:B------:R-:W-:Y:S01]  /*02a0*/  @!P2 IMAD.MOV.U32 R2, RZ, RZ, 0xff ;  /* 0x000000ffff02a424 */ /* 0x000fe200078e00ff */
[----:B------:R-:W2:Y:S02]  /*02b0*/  @!P2 LDS R7, [UR8+0x38] ;  /* 0x00003808ff07a984 */ /* 0x000ea40008000800 */
[----:B-1----:R-:W-:Y:S02]  /*02c0*/  LOP3.LUT R0, R0, 0xff000000, R5, 0xb8, !PT ;  /* 0xff00000000007812 */ /* 0x002fe400078eb805 */
[----:B--2---:R-:W-:-:S03]  /*02d0*/  @!P2 LOP3.LUT R2, R7, 0xff, R2, 0xb8, !PT ;  /* 0x000000ff0702a812 */ /* 0x004fc600078eb802 */
[----:B------:R1:W-:Y:S04]  /*02e0*/  STS [UR8+0x34], R0 ;  /* 0x00003400ff007988 */ /* 0x0003e80008000808 */
[----:B------:R1:W-:Y:S02]  /*02f0*/  @!P2 STS [UR8+0x38], R2 ;  /* 0x00003802ff00a988 */ /* 0x0003e40008000808 */
.L_x_3:
[----:B------:R-:W-:Y:S05]  /*0300*/  BSYNC B0 ;  /* 0x0000000000007941 */ /* 0x000fea0003800000 */
.L_x_2:
[----:B------:R-:W-:Y:S04]  /*0310*/  BSSY B0, `(.L_x_4) ;  /* 0x000000e000007945 */ /* 0x000fe80003800000 */
[----:B------:R-:W-:Y:S05]  /*0320*/  @P2 BRA `(.L_x_5) ;  /* 0x0000000000302947 */ /* 0x000fea0003800000 */
[----:B-1----:R-:W1:Y:S01]  /*0330*/  LDS R2, [UR8+0x34] ;  /* 0x00003408ff027984 */ /* 0x002e620008000800 */
[----:B------:R-:W3:Y:S03]  /*0340*/  LDC.64 R4, c[0x0][0x238] ;  /* 0x00008e00ff047b82 */ /* 0x000ee60000000a00 */
[----:B--2---:R-:W2:Y:S01]  /*0350*/  LDS R0, [UR8+0x1c] ;  /* 0x00001c08ff007984 */ /* 0x004ea20008000800 */
[C---:B---3--:R-:W-:Y:S01]  /*0360*/  SHF.L.U64.HI R5, R4.reuse, 0x1, R5 ;  /* 0x0000000104057819 */ /* 0x048fe20000010205 */
[----:B------:R-:W-:-:S03]  /*0370*/  IMAD.SHL.U32 R4, R4, 0x2, RZ ;  /* 0x0000000204047824 */ /* 0x000fc600078e00ff */
[--C-:B------:R-:W-:Y:S02]  /*0380*/  SHF.R.U32.HI R7, RZ, 0x4, R5.reuse ;  /* 0x00000004ff077819 */ /* 0x100fe40000011605 */
[----:B------:R-:W-:-:S05]  /*0390*/  SHF.R.U64 R4, R4, 0x4, R5 ;  /* 0x0000000404047819 */ /* 0x000fca0000001205 */
[----:B------:R3:W-:Y:S01]  /*03a0*/  STS [UR8+0xc], R4 ;  /* 0x00000c04ff007988 */ /* 0x0007e20008000808 */
[----:B-1----:R-:W-:Y:S02]  /*03b0*/  LOP3.LUT R2, R2, 0x7, RZ, 0xb8, !PT ;  /* 0x0000000702027812 */ /* 0x002fe400078eb8ff */
[----:B--2---:R-:W-:-:S03]  /*03c0*/  LOP3.LUT R0, R0, 0xf, R7, 0xb8, !PT ;  /* 0x0000000f00007812 */ /* 0x004fc600078eb807 */
[----:B------:R3:W-:Y:S04]  /*03d0*/  STS [UR8+0x34], R2 ;  /* 0x00003402ff007988 */ /* 0x0007e80008000808 */
[----:B------:R3:W-:Y:S02]  /*03e0*/  STS [UR8+0x1c], R0 ;  /* 0x00001c00ff007988 */ /* 0x0007e40008000808 */
.L_x_5:
[----:B------:R-:W-:Y:S05]  /*03f0*/  BSYNC B0 ;  /* 0x0000000000007941 */ /* 0x000fea0003800000 */
.L_x_4:
[----:B------:R-:W-:Y:S04]  /*0400*/  BSSY B1, `(.L_x_6) ;  /* 0x000001b000017945 */ /* 0x000fe80003800000 */
[----:B------:R-:W-:Y:S01]  /*0410*/  BSSY B0, `(.L_x_7) ;  /* 0x0000016000007945 */ /* 0x000fe20003800000 */
[----:B-123--:R-:W-:-:S03]  /*0420*/  IMAD.MOV.U32 R0, RZ, RZ, RZ ;  /* 0x000000ffff007224 */ /* 0x00efc600078e00ff */
[----:B------:R-:W-:Y:S05]  /*0430*/  @P2 BRA `(.L_x_8) ;  /* 0x0000000000202947 */ /* 0x000fea0003800000 */
[----:B------:R-:W1:Y:S02]  /*0440*/  LDS R2, [UR8+0x34] ;  /* 0x00003408ff027984 */ /* 0x000e640008000800 */
[----:B-1----:R-:W-:-:S05]  /*0450*/  LOP3.LUT R2, R2, 0x38, RZ, 0xb8, !PT ;  /* 0x0000003802027812 */ /* 0x002fca00078eb8ff */
[----:B------:R1:W-:Y:S01]  /*0460*/  STS [UR8+0x34], R2 ;  /* 0x00003402ff007988 */ /* 0x0003e20008000808 */
[----:B------:R-:W-:Y:S05]  /*0470*/  @P2 BRA `(.L_x_9) ;  /* 0x0000000000202947 */ /* 0x000fea0003800000 */
[----:B-1----:R-:W1:Y:S01]  /*0480*/  LDS R2, [UR8+0x8] ;  /* 0x00000808ff027984 */ /* 0x002e620008000800 */
[----:B------:R-:W-:-:S05]  /*0490*/  IMAD.MOV.U32 R5, RZ, RZ, 0x780 ;  /* 0x00000780ff057424 */ /* 0x000fca00078e00ff */
[----:B-1----:R-:W-:-:S05]  /*04a0*/  LOP3.LUT R2, R2, 0x300, R5, 0xd8, !PT ;  /* 0x0000030002027812 */ /* 0x002fca00078ed805 */
[----:B------:R1:W-:Y:S02]  /*04b0*/  STS [UR8+0x8], R2 ;  /* 0x00000802ff007988 */ /* 0x0003e40008000808 */
.L_x_8:
[----:B------:R-:W-:Y:S05]  /*04c0*/  @P2 BRA `(.L_x_10) ;  /* 0x0000000000282947 */ /* 0x000fea0003800000 */
[----:B-1----:R-:W1:Y:S02]  /*04d0*/  LDS R2, [UR8+0x8] ;  /* 0x00000808ff027984 */ /* 0x002e640008000800 */
[----:B-1----:R-:W-:-:S05]  /*04e0*/  LOP3.LUT R2, R2, 0x1800, RZ, 0xb8, !PT ;  /* 0x0000180002027812 */ /* 0x002fca00078eb8ff */
[----:B------:R2:W-:Y:S02]  /*04f0*/  STS [UR8+0x8], R2 ;  /* 0x00000802ff007988 */ /* 0x0005e40008000808 */
.L_x_9:
[----:B------:R-:W-:Y:S05]  /*0500*/  @P2 BREAK B0 ;  /* 0x0000000000002942 */ /* 0x000fea0003800000 */
[----:B------:R-:W-:Y:S05]  /*0510*/  @P2 BRA `(.L_x_11) ;  /* 0x0000000000242947 */ /* 0x000fea0003800000 */
[----:B------:R-:W3:Y:S01]  /*0520*/  LDS R5, [UR8+0x8] ;  /* 0x00000808ff057984 */ /* 0x000ee20008000800 */
[----:B-12---:R-:W-:-:S05]  /*0530*/  IMAD.MOV.U32 R2, RZ, RZ, 0x6000 ;  /* 0x00006000ff027424 */ /* 0x006fca00078e00ff */
[----:B---3--:R-:W-:-:S04]  /*0540*/  LOP3.LUT R2, R5, 0x4000, R2, 0xd8, !PT ;  /* 0x0000400005027812 */ /* 0x008fc800078ed802 */
[----:B------:R-:W-:-:S05]  /*0550*/  LOP3.LUT R2, R2, 0x400000, RZ, 0xb8, !PT ;  /* 0x0040000002027812 */ /* 0x000fca00078eb8ff */
[----:B------:R2:W-:Y:S02]  /*0560*/  STS [UR8+0x8], R2 ;  /* 0x00000802ff007988 */ /* 0x0005e40008000808 */
.L_x_10:
[----:B------:R-:W-:Y:S05]  /*0570*/  BSYNC B0 ;  /* 0x0000000000007941 */ /* 0x000fea0003800000 */
.L_x_7:
[----:B-12---:R-:W1:Y:S02]  /*0580*/  @!P2 LDS R2, [UR8+0x8] ;  /* 0x00000808ff02a984 */ /* 0x006e640008000800 */
[----:B-1----:R-:W-:-:S05]  /*0590*/  @!P2 LOP3.LUT R2, R2, 0x8000, RZ, 0xb8, !PT ;  /* 0x000080000202a812 */ /* 0x002fca00078eb8ff */
[----:B------:R3:W-:Y:S02]  /*05a0*/  @!P2 STS [UR8+0x8], R2 ;  /* 0x00000802ff00a988 */ /* 0x0007e40008000808 */
.L_x_11:
[----:B------:R-:W-:Y:S05]  /*05b0*/  BSYNC B1 ;  /* 0x0000000000017941 */ /* 0x000fea0003800000 */
.L_x_6:
[----:B------:R-:W-:Y:S05]  /*05c0*/  WARPSYNC.ALL ;  /* 0x0000000000007948 */ /* 0x000fea0003800000 */
[----:B------:R-:W4:Y:S02]  /*05d0*/  LDC R7, c[0x0][0x22c] ;  /* 0x00008b00ff077b82 */ /* 0x000f240000000800 */
[----:B----4-:R-:W-:Y:S01]  /*05e0*/  VIADD R7, R7, 0xffffffff ;  /* 0xffffffff07077836 */ /* 0x010fe20000000000 */
[----:B------:R-:W-:Y:S06]  /*05f0*/  @P0 BRA `(.L_x_12) ;  /* 0x0000000000280947 */ /* 0x000fec0003800000 */
[----:B-123--:R-:W1:Y:S01]  /*0600*/  S2R R2, SR_LANEID ;  /* 0x0000000000027919 */ /* 0x00ee620000000000 */
[----:B------:R-:W-:Y:S05]  /*0610*/  WARPSYNC.ALL ;  /* 0x0000000000007948 */ /* 0x000fea0003800000 */
[----:B-1----:R-:W-:-:S05]  /*0620*/  IMAD.SHL.U32 R2, R2, 0x4, RZ ;  /* 0x0000000402027824 */ /* 0x002fca00078e00ff */
[----:B------:R-:W1:Y:S01]  /*0630*/  LDS R9, [R2+UR8] ;  /* 0x0000000802097984 */ /* 0x000e620008000800 */
[----:B------:R-:W-:-:S05]  /*0640*/  IADD3 R4, P1, R2, UR20, RZ ;  /* 0x0000001402047c10 */ /* 0x000fca000ff3e0ff */
[----:B------:R-:W-:-:S05]  /*0650*/  IMAD.X R5, RZ, RZ, UR21, P1 ;  /* 0x00000015ff057e24 */ /* 0x000fca00088e06ff */
[----:B-1----:R4:W5:Y:S01]  /*0660*/  ATOMG.E.EXCH.STRONG.GPU PT, RZ, [R4], R9 ;  /* 0x0000000904ff73a8 */ /* 0x00296200041ee100 */
[----:B------:R-:W-:-:S04]  /*0670*/  DEPBAR {5,4,3,2,1,0} ;  /* 0x0000003f0000791a */ /* 0x000fc80000000000 */
[----:B------:R4:W-:Y:S01]  /*0680*/  UTMACCTL.IV [UR20] ;  /* 0x00000000140079b9 */ /* 0x0009e20008000000 */
[----:B------:R-:W-:Y:S01]  /*0690*/  NOP ;  /* 0x0000000000007918 */ /* 0x000fe20000000000 */
.L_x_12:
[----:B------:R-:W-:Y:S05]  /*06a0*/  @P0 BRA `(.L_x_13) ;  /* 0x00000000000c0947 */ /* 0x000fea0003800000 */
[----:B------:R0:W-:Y:S01]  /*06b0*/  UTMACMDFLUSH ;  /* 0x00000000000079b7 */ /* 0x0001e20000000000 */
[----:B------:R-:W-:Y:S05]  /*06c0*/  @P0 BRA `(.L_x_13) ;  /* 0x0000000000040947 */ /* 0x000fea0003800000 */
[----:B------:R-:W-:-:S04]  /*06d0*/  DEPBAR.LE SB0, 0x0 ;  /* 0x000080000000791a */ /* 0x000fc80000000000 */
.L_x_13:
[----:B------:R-:W-:Y:S05]  /*06e0*/  WARPSYNC.ALL ;  /* 0x0000000000007948 */ /* 0x000fea0003800000 */
[----:B-----5:R-:W-:Y:S06]  /*06f0*/  BAR.SYNC.DEFER_BLOCKING 0x0 ;  /* 0x0000000000007b1d */ /* 0x020fec0000010000 */
[----:B------:R-:W-:Y:S02]  /*0700*/  BSSY B1, `(.L_x_14) ;  /* 0x000000b000017945 */ /* 0x000fe40003800000 */
[----:B------:R-:W-:Y:S06]  /*0710*/  BAR.SYNC.DEFER_BLOCKING 0x0 ;  /* 0x0000000000007b1d */ /* 0x000fec0000010000 */
[----:B------:R1:W-:Y:S01]  /*0720*/  @!P0 STS [R12], RZ ;  /* 0x000000ff0c008388 */ /* 0x0003e20000000800 */
[----:B------:R-:W-:Y:S01]  /*0730*/  NOP ;  /* 0x0000000000007918 */ /* 0x000fe20000000000 */
[----:B------:R-:W-:Y:S05]  /*0740*/  @P2 BRA `(.L_x_15) ;  /* 0x0000000000182947 */ /* 0x000fea0003800000 */
[----:B-123--:R-:W1:Y:S01]  /*0750*/  LDS R2, [UR8+0x8] ;  /* 0x00000808ff027984 */ /* 0x00ee620008000800 */
[----:B------:R-:W2:Y:S01]  /*0760*/  LDC.64 R10, c[0x0][0x218] ;  /* 0x00008600ff0a7b82 */ /* 0x000ea20000000a00 */
[----:B----4-:R-:W-:Y:S02]  /*0770*/  IMAD.MOV.U32 R5, RZ, RZ, 0x70 ;  /* 0x00000070ff057424 */ /* 0x010fe400078e00ff */
[----:B--2---:R2:W-:Y:S03]  /*0780*/  STS.64 [UR8], R10 ;  /* 0x0000000aff007988 */ /* 0x0045e60008000a08 */
[----:B-1----:R-:W-:-:S05]  /*0790*/  LOP3.LUT R2, R2, 0x10, R5, 0xd8, !PT ;  /* 0x0000001002027812 */ /* 0x002fca00078ed805 */
[----:B------:R2:W-:Y:S02]  /*07a0*/  STS [UR8+0x8], R2 ;  /* 0x00000802ff007988 */ /* 0x0005e40008000808 */
.L_x_15:
[----:B----4-:R-:W-:Y:S05]  /*07b0*/  BSYNC B1 ;  /* 0x0000000000017941 */ /* 0x010fea0003800000 */
.L_x_14:
[----:B------:R-:W-:Y:S04]  /*07c0*/  BSSY B1, `(.L_x_16) ;  /* 0x000000a000017945 */ /* 0x000fe80003800000 */
[----:B------:R-:W-:Y:S05]  /*07d0*/  @P2 BRA `(.L_x_17) ;  /* 0x0000000000202947 */ /* 0x000fea0003800000 */
[----:B-123--:R-:W1:Y:S01]  /*07e0*/  LDS R2, [UR8+0x34] ;  /* 0x00003408ff027984 */ /* 0x00ee620008000800 */
[----:B------:R-:W-:Y:S02]  /*07f0*/  IMAD.MOV.U32 R5, RZ, RZ, 0x3f000000 ;  /* 0x3f000000ff057424 */ /* 0x000fe400078e00ff */
[----:B------:R-:W-:Y:S01]  /*0800*/  @!P2 IMAD.MOV.U32 R4, RZ, RZ, 0x1f ;  /* 0x0000001fff04a424 */ /* 0x000fe200078e00ff */
[----:B------:R-:W2:Y:S02]  /*0810*/  @!P2 LDS R9, [UR8+0x38] ;  /* 0x00003808ff09a984 */ /* 0x000ea40008000800 */
[----:B-1----:R-:W-:Y:S02]  /*0820*/  LOP3.LUT R2, R2, 0xff000000, R5, 0xb8, !PT ;  /* 0xff00000002027812 */ /* 0x002fe400078eb805 */
[----:B--2---:R-:W-:-:S03]  /*0830*/  @!P2 LOP3.LUT R4, R9, 0xff, R4, 0xb8, !PT ;  /* 0x000000ff0904a812 */ /* 0x004fc600078eb804 */
[----:B------:R4:W-:Y:S04]  /*0840*/  STS [UR8+0x34], R2 ;  /* 0x00003402ff007988 */ /* 0x0009e80008000808 */
[----:B------:R4:W-:Y:S02]  /*0850*/  @!P2 STS [UR8+0x38], R4 ;  /* 0x00003804ff00a988 */ /* 0x0009e40008000808 */
.L_x_17:
[----:B------:R-:W-:Y:S05]  /*0860*/  BSYNC B1 ;  /* 0x0000000000017941 */ /* 0x000fea0003800000 */
.L_x_16:
[----:B------:R-:W-:Y:S04]  /*0870*/  BSSY B1, `(.L_x_18) ;  /* 0x0000004000017945 */ /* 0x000fe80003800000 */
[----:B------:R-:W-:Y:S05]  /*0880*/  @P2 BRA `(.L_x_19) ;  /* 0x0000000000082947 */ /* 0x000fea0003800000 */
[----:B------:R1:W-:Y:S04]  /*0890*/  STS [UR8+0x24], R8 ;  /* 0x00002408ff007988 */ /* 0x0003e80008000808 */
[----:B------:R1:W-:Y:S02]  /*08a0*/  STS [UR8+0x20], R7 ;  /* 0x00002007ff007988 */ /* 0x0003e40008000808 */
.L_x_19:
[----:B------:R-:W-:Y:S05]  /*08b0*/  BSYNC B1 ;  /* 0x0000000000017941 */ /* 0x000fea0003800000 */
.L_x_18:
[----:B------:R-:W-:Y:S04]  /*08c0*/  BSSY B1, `(.L_x_20) ;  /* 0x000000e000017945 */ /* 0x000fe80003800000 */
[----:B------:R-:W-:Y:S05]  /*08d0*/  @P2 BRA `(.L_x_21) ;  /* 0x0000000000302947 */ /* 0x000fea0003800000 */
[----:B----4-:R-:W4:Y:S01]  /*08e0*/  LDS R4, [UR8+0x34] ;  /* 0x00003408ff047984 */ /* 0x010f220008000800 */
[----:B--2---:R-:W2:Y:S03]  /*08f0*/  LDC.64 R10, c[0x0][0x240] ;  /* 0x00009000ff0a7b82 */ /* 0x004ea60000000a00 */
[----:B-1-3--:R-:W1:Y:S01]  /*0900*/  LDS R2, [UR8+0x1c] ;  /* 0x00001c08ff027984 */ /* 0x00ae620008000800 */
[C---:B--2---:R-:W-:Y:S01]  /*0910*/  SHF.L.U64.HI R8, R10.reuse, 0x1, R11 ;  /* 0x000000010a087819 */ /* 0x044fe2000001020b */
[----:B------:R-:W-:-:S03]  /*0920*/  IMAD.SHL.U32 R5, R10, 0x2, RZ ;  /* 0x000000020a057824 */ /* 0x000fc600078e00ff */
[--C-:B------:R-:W-:Y:S02]  /*0930*/  SHF.R.U32.HI R9, RZ, 0x4, R8.reuse ;  /* 0x00000004ff097819 */ /* 0x100fe40000011608 */
[----:B------:R-:W-:-:S05]  /*0940*/  SHF.R.U64 R5, R5, 0x4, R8 ;  /* 0x0000000405057819 */ /* 0x000fca0000001208 */
[----:B------:R2:W-:Y:S01]  /*0950*/  STS [UR8+0xc], R5 ;  /* 0x00000c05ff007988 */ /* 0x0005e20008000808 */
[----:B----4-:R-:W-:Y:S02]  /*0960*/  LOP3.LUT R4, R4, 0x7, RZ, 0xb8, !PT ;  /* 0x0000000704047812 */ /* 0x010fe400078eb8ff */
[----:B-1----:R-:W-:-:S03]  /*0970*/  LOP3.LUT R2, R2, 0xf, R9, 0xb8, !PT ;  /* 0x0000000f02027812 */ /* 0x002fc600078eb809 */
[----:B------:R2:W-:Y:S04]  /*0980*/  STS [UR8+0x34], R4 ;  /* 0x00003404ff007988 */ /* 0x0005e80008000808 */
[----:B------:R2:W-:Y:S02]  /*0990*/  STS [UR8+0x1c], R2 ;  /* 0x00001c02ff007988 */ /* 0x0005e40008000808 */
.L_x_21:
[----:B------:R-:W-:Y:S05]  /*09a0*/  BSYNC B1 ;  /* 0x0000000000017941 */ /* 0x000fea0003800000 */
.L_x_20:
[----:B------:R-:W-:Y:S04]  /*09b0*/  BSSY B2, `(.L_x_22) ;  /* 0x000001a000027945 */ /* 0x000fe80003800000 */
[----:B------:R-:W-:Y:S04]  /*09c0*/  BSSY B1, `(.L_x_23) ;  /* 0x0000015000017945 */ /* 0x000fe80003800000 */
[----:B------:R-:W-:Y:S05]  /*09d0*/  @P2 BRA `(.L_x_24) ;  /* 0x0000000000202947 */ /* 0x000fea0003800000 */
[----:B-1234-:R-:W1:Y:S02]  /*09e0*/  LDS R2, [UR8+0x34] ;  /* 0x00003408ff027984 */ /* 0x01ee640008000800 */
[----:B-1----:R-:W-:-:S05]  /*09f0*/  LOP3.LUT R2, R2, 0x38, RZ, 0xb8, !PT ;  /* 0x0000003802027812 */ /* 0x002fca00078eb8ff */
[----:B------:R1:W-:Y:S01]  /*0a00*/  STS [UR8+0x34], R2 ;  /* 0x00003402ff007988 */ /* 0x0003e20008000808 */
[----:B------:R-:W-:Y:S05]  /*0a10*/  @P2 BRA `(.L_x_25) ;  /* 0x0000000000202947 */ /* 0x000fea0003800000 */
[----:B-1----:R-:W1:Y:S01]  /*0a20*/  LDS R2, [UR8+0x8] ;  /* 0x00000808ff027984 */ /* 0x002e620008000800 */
[----:B------:R-:W-:-:S05]  /*0a30*/  IMAD.MOV.U32 R5, RZ, RZ, 0x780 ;  /* 0x00000780ff057424 */ /* 0x000fca00078e00ff */
[----:B-1----:R-:W-:-:S05]  /*0a40*/  LOP3.LUT R2, R2, 0x300, R5, 0xd8, !PT ;  /* 0x0000030002027812 */ /* 0x002fca00078ed805 */
[----:B------:R1:W-:Y:S02]  /*0a50*/  STS [UR8+0x8], R2 ;  /* 0x00000802ff007988 */ /* 0x0003e40008000808 */
.L_x_24:
[----:B------:R-:W-:Y:S05]  /*0a60*/  @P2 BRA `(.L_x_26) ;  /* 0x0000000000282947 */ /* 0x000fea0003800000 */
[----:B-1234-:R-:W1:Y:S02]  /*0a70*/  LDS R2, [UR8+0x8] ;  /* 0x00000808ff027984 */ /* 0x01ee640008000800 */
[----:B-1----:R-:W-:-:S05]  /*0a80*/  LOP3.LUT R2, R2, 0x1800, RZ, 0xb8, !PT ;  /* 0x0000180002027812 */ /* 0x002fca00078eb8ff */
[----:B------:R2:W-:Y:S02]  /*0a90*/  STS [UR8+0x8], R2 ;  /* 0x00000802ff007988 */ /* 0x0005e40008000808 */
.L_x_25:
[----:B------:R-:W-:Y:S05]  /*0aa0*/  @P2 BREAK B1 ;  /* 0x0000000000012942 */ /* 0x000fea0003800000 */
[----:B------:R-:W-:Y:S05]  /*0ab0*/  @P2 BRA `(.L_x_27) ;  /* 0x0000000000242947 */ /* 0x000fea0003800000 */
[----:B-12---:R-:W1:Y:S01]  /*0ac0*/  LDS R2, [UR8+0x8] ;  /* 0x00000808ff027984 */ /* 0x006e620008000800 */
[----:B------:R-:W-:-:S05]  /*0ad0*/  IMAD.MOV.U32 R5, RZ, RZ, 0x6000 ;  /* 0x00006000ff057424 */ /* 0x000fca00078e00ff */
[----:B-1----:R-:W-:-:S04]  /*0ae0*/  LOP3.LUT R2, R2, 0x6000, R5, 0xd8, !PT ;  /* 0x0000600002027812 */ /* 0x002fc800078ed805 */
[----:B------:R-:W-:-:S05]  /*0af0*/  LOP3.LUT R2, R2, 0x400000, RZ, 0xb8, !PT ;  /* 0x0040000002027812 */ /* 0x000fca00078eb8ff */
[----:B------:R1:W-:Y:S02]  /*0b00*/  STS [UR8+0x8], R2 ;  /* 0x00000802ff007988 */ /* 0x0003e40008000808 */
.L_x_26:
[----:B------:R-:W-:Y:S05]  /*0b10*/  BSYNC B1 ;  /* 0x0000000000017941 */ /* 0x000fea0003800000 */
.L_x_23:
[----:B-1234-:R-:W1:Y:S02]  /*0b20*/  @!P2 LDS R2, [UR8+0x8] ;  /* 0x00000808ff02a984 */ /* 0x01ee640008000800 */
[----:B-1----:R-:W-:-:S05]  /*0b30*/  @!P2 LOP3.LUT R2, R2, 0x8000, RZ, 0xb8, !PT ;  /* 0x000080000202a812 */ /* 0x002fca00078eb8ff */
[----:B------:R3:W-:Y:S02]  /*0b40*/  @!P2 STS [UR8+0x8], R2 ;  /* 0x00000802ff00a988 */ /* 0x0007e40008000808 */
.L_x_27:
[----:B------:R-:W-:Y:S05]  /*0b50*/  BSYNC B2 ;  /* 0x0000000000027941 */ /* 0x000fea0003800000 */
.L_x_22:
[----:B------:R-:W-:Y:S05]  /*0b60*/  WARPSYNC.ALL ;  /* 0x0000000000007948 */ /* 0x000fea0003800000 */
[----:B------:R-:W-:-:S04]  /*0b70*/  UIADD3 UR23, UR4, 0x80, URZ ;  /* 0x0000008004177890 */ /* 0x000fc8000fffe03f */
[----:B------:R-:W-:-:S04]  /*0b80*/  UIADD3 UR22, UP0, UR23, UR24, URZ ;  /* 0x0000001817167290 */ /* 0x000fc8000ff1e03f */
[----:B------:R-:W-:Y:S01]  /*0b90*/  ULEA.HI.X.SX32 UR23, UR23, UR25, 0x1, UP0 ;  /* 0x0000001917177291 */ /* 0x000fe200080f0e3f */
[----:B------:R-:W-:Y:S11]  /*0ba0*/  @P0 BRA `(.L_x_28) ;  /* 0x0000000000280947 */ /* 0x000ff60003800000 */
        /* <DEDUP_REMOVED lines=10> */
.L_x_28:
[----:B------:R-:W-:Y:S05]  /*0c50*/  @P0 BRA `(.L_x_29) ;  /* 0x00000000000c0947 */ /* 0x000fea0003800000 */
[----:B------:R0:W-:Y:S01]  /*0c60*/  UTMACMDFLUSH ;  /* 0x00000000000079b7 */ /* 0x0001e20000000000 */
[----:B------:R-:W-:Y:S05]  /*0c70*/  @P0 BRA `(.L_x_29) ;  /* 0x0000000000040947 */ /* 0x000fea0003800000 */
[----:B------:R-:W-:-:S04]  /*0c80*/  DEPBAR.LE SB0, 0x0 ;  /* 0x000080000000791a */ /* 0x000fc80000000000 */
.L_x_29:
        /* <DEDUP_REMOVED lines=8> */
[----:B----4-:R-:W2:Y:S01]  /*0d10*/  LDC.64 R8, c[0x0][0x220] ;  /* 0x00008800ff087b82 */ /* 0x010ea20000000a00 */
[----:B------:R-:W-:Y:S02]  /*0d20*/  IMAD.MOV.U32 R5, RZ, RZ, 0x70 ;  /* 0x00000070ff057424 */ /* 0x000fe400078e00ff */
[----:B--2---:R2:W-:Y:S03]  /*0d30*/  STS.64 [UR8], R8 ;  /* 0x00000008ff007988 */ /* 0x0045e60008000a08 */
[----:B-1----:R-:W-:-:S05]  /*0d40*/  LOP3.LUT R2, R2, 0x10, R5, 0xd8, !PT ;  /* 0x0000001002027812 */ /* 0x002fca00078ed805 */
[----:B------:R2:W-:Y:S02]  /*0d50*/  STS [UR8+0x8], R2 ;  /* 0x00000802ff007988 */ /* 0x0005e40008000808 */
.L_x_31:
[----:B----4-:R-:W-:Y:S05]  /*0d60*/  BSYNC B2 ;  /* 0x0000000000027941 */ /* 0x010fea0003800000 */
.L_x_30:
[----:B------:R-:W-:Y:S04]  /*0d70*/  BSSY B3, `(.L_x_32) ;  /* 0x0000011000037945 */ /* 0x000fe80003800000 */
[----:B------:R-:W-:Y:S04]  /*0d80*/  BSSY B2, `(.L_x_33) ;  /* 0x000000e000027945 */ /* 0x000fe80003800000 */
[----:B------:R-:W-:Y:S05]  /*0d90*/  @P2 BRA `(.L_x_34) ;  /* 0x0000000000242947 */ /* 0x000fea0003800000 */
[----:B-123--:R-:W1:Y:S01]  /*0da0*/  LDS R2, [UR8+0x34] ;  /* 0x00003408ff027984 */ /* 0x00ee620008000800 */
[----:B------:R-:W-:-:S05]  /*0db0*/  IMAD.MOV.U32 R5, RZ, RZ, 0x3f000000 ;  /* 0x3f000000ff057424 */ /* 0x000fca00078e00ff */
[----:B-1----:R-:W-:-:S05]  /*0dc0*/  LOP3.LUT R2, R2, 0xff000000, R5, 0xb8, !PT ;  /* 0xff00000002027812 */ /* 0x002fca00078eb805 */
[----:B------:R1:W-:Y:S01]  /*0dd0*/  STS [UR8+0x34], R2 ;  /* 0x00003402ff007988 */ /* 0x0003e20008000808 */
[----:B------:R-:W-:Y:S05]  /*0de0*/  @P2 BRA `(.L_x_35) ;  /* 0x00000000001c2947 */ /* 0x000fea0003800000 */
[----:B-1----:R-:W1:Y:S01]  /*0df0*/  LDS R2, [UR8+0x38] ;  /* 0x00003808ff027984 */ /* 0x002e620008000800 */
[----:B------:R-:W-:-:S05]  /*0e00*/  IMAD.MOV.U32 R5, RZ, RZ, 0xff ;  /* 0x000000ffff057424 */ /* 0x000fca00078e00ff */
[----:B-1----:R-:W-:-:S05]  /*0e10*/  LOP3.LUT R2, R2, 0xff, R5, 0xb8, !PT ;  /* 0x000000ff02027812 */ /* 0x002fca00078eb805 */
[----:B------:R4:W-:Y:S02]  /*0e20*/  STS [UR8+0x38], R2 ;  /* 0x00003802ff007988 */ /* 0x0009e40008000808 */
.L_x_34:
[----:B------:R-:W-:Y:S05]  /*0e30*/  @P2 BREAK B2 ;  /* 0x0000000000022942 */ /* 0x000fea0003800000 */
[----:B------:R-:W-:Y:S05]  /*0e40*/  @P2 BRA `(.L_x_36) ;  /* 0x00000000000c2947 */ /* 0x000fea0003800000 */
[----:B------:R1:W-:Y:S02]  /*0e50*/  STS [UR8+0x20], R7 ;  /* 0x00002007ff007988 */ /* 0x0003e40008000808 */
.L_x_35:
[----:B------:R-:W-:Y:S05]  /*0e60*/  BSYNC B2 ;  /* 0x0000000000027941 */ /* 0x000fea0003800000 */
.L_x_33:
[----:B------:R1:W-:Y:S02]  /*0e70*/  @!P2 STS [UR8+0x24], R6 ;  /* 0x00002406ff00a988 */ /* 0x0003e40008000808 */
.L_x_36:
[----:B------:R-:W-:Y:S05]  /*0e80*/  BSYNC B3 ;  /* 0x0000000000037941 */ /* 0x000fea0003800000 */
.L_x_32:
[----:B------:R-:W-:Y:S05]  /*0e90*/  WARPSYNC.ALL ;  /* 0x0000000000007948 */ /* 0x000fea0003800000 */
[----:B------:R-:W-:Y:S04]  /*0ea0*/  BSSY B3, `(.L_x_37) ;  /* 0x000000e000037945 */ /* 0x000fe80003800000 */
[----:B------:R-:W-:Y:S05]  /*0eb0*/  @P2 BRA `(.L_x_38) ;  /* 0x0000000000302947 */ /* 0x000fea0003800000 */
[----:B------:R-:W5:Y:S01]  /*0ec0*/  LDS R4, [UR8+0x34] ;  /* 0x00003408ff047984 */ /* 0x000f620008000800 */
[----:B--2---:R-:W2:Y:S03]  /*0ed0*/  LDC.64 R8, c[0x0][0x248] ;  /* 0x00009200ff087b82 */ /* 0x004ea60000000a00 */
[----:B-1-34-:R-:W1:Y:S01]  /*0ee0*/  LDS R2, [UR8+0x1c] ;  /* 0x00001c08ff027984 */ /* 0x01ae620008000800 */
[C---:B--2---:R-:W-:Y:S01]  /*0ef0*/  SHF.L.U64.HI R6, R8.reuse, 0x1, R9 ;  /* 0x0000000108067819 */ /* 0x044fe20000010209 */
[----:B------:R-:W-:-:S03]  /*0f00*/  IMAD.SHL.U32 R5, R8, 0x2, RZ ;  /* 0x0000000208057824 */ /* 0x000fc600078e00ff */
[--C-:B------:R-:W-:Y:S02]  /*0f10*/  SHF.R.U32.HI R7, RZ, 0x4, R6.reuse ;  /* 0x00000004ff077819 */ /* 0x100fe40000011606 */
[----:B------:R-:W-:-:S05]  /*0f20*/  SHF.R.U64 R5, R5, 0x4, R6 ;  /* 0x0000000405057819 */ /* 0x000fca0000001206 */
[----:B------:R2:W-:Y:S01]  /*0f30*/  STS [UR8+0xc], R5 ;  /* 0x00000c05ff007988 */ /* 0x0005e20008000808 */
[----:B-----5:R-:W-:Y:S02]  /*0f40*/  LOP3.LUT R4, R4, 0x7, RZ, 0xb8, !PT ;  /* 0x0000000704047812 */ /* 0x020fe400078eb8ff */
[----:B-1----:R-:W-:-:S03]  /*0f50*/  LOP3.LUT R2, R2, 0xf, R7, 0xb8, !PT ;  /* 0x0000000f02027812 */ /* 0x002fc600078eb807 */
[----:B------:R2:W-:Y:S04]  /*0f60*/  STS [UR8+0x34], R4 ;  /* 0x00003404ff007988 */ /* 0x0005e80008000808 */
[----:B------:R2:W-:Y:S02]  /*0f70*/  STS [UR8+0x1c], R2 ;  /* 0x00001c02ff007988 */ /* 0x0005e40008000808 */
.L_x_38:
[----:B------:R-:W-:Y:S05]  /*0f80*/  BSYNC B3 ;  /* 0x0000000000037941 */ /* 0x000fea0003800000 */
.L_x_37:
        /* <DEDUP_REMOVED lines=11> */
.L_x_41:
[----:B------:R-:W-:Y:S05]  /*1040*/  @P2 BRA `(.L_x_43) ;  /* 0x0000000000282947 */ /* 0x000fea0003800000 */
[----:B-1234-:R-:W1:Y:S02]  /*1050*/  LDS R2, [UR8+0x8] ;  /* 0x00000808ff027984 */ /* 0x01ee640008000800 */
[----:B-1----:R-:W-:-:S05]  /*1060*/  LOP3.LUT R2, R2, 0x1800, RZ, 0xb8, !PT ;  /* 0x0000180002027812 */ /* 0x002fca00078eb8ff */
[----:B------:R2:W-:Y:S02]  /*1070*/  STS [UR8+0x8], R2 ;  /* 0x00000802ff007988 */ /* 0x0005e40008000808 */
.L_x_42:
[----:B------:R-:W-:Y:S05]  /*1080*/  @P2 BREAK B4 ;  /* 0x0000000000042942 */ /* 0x000fea0003800000 */
[----:B------:R-:W-:Y:S05]  /*1090*/  @P2 BRA `(.L_x_44) ;  /* 0x0000000000242947 */ /* 0x000fea0003800000 */
[----:B-12---:R-:W1:Y:S01]  /*10a0*/  LDS R2, [UR8+0x8] ;  /* 0x00000808ff027984 */ /* 0x006e620008000800 */
[----:B------:R-:W-:-:S05]  /*10b0*/  IMAD.MOV.U32 R5, RZ, RZ, 0x6000 ;  /* 0x00006000ff057424 */ /* 0x000fca00078e00ff */
[----:B-1----:R-:W-:-:S04]  /*10c0*/  LOP3.LUT R2, R2, 0x6000, R5, 0xd8, !PT ;  /* 0x0000600002027812 */ /* 0x002fc800078ed805 */
[----:B------:R-:W-:-:S05]  /*10d0*/  LOP3.LUT R2, R2, 0x400000, RZ, 0xb8, !PT ;  /* 0x0040000002027812 */ /* 0x000fca00078eb8ff */
[----:B------:R1:W-:Y:S02]  /*10e0*/  STS [UR8+0x8], R2 ;  /* 0x00000802ff007988 */ /* 0x0003e40008000808 */
.L_x_43:
[----:B------:R-:W-:Y:S05]  /*10f0*/  BSYNC B4 ;  /* 0x0000000000047941 */ /* 0x000fea0003800000 */
.L_x_40:
[----:B-1234-:R-:W1:Y:S02]  /*1100*/  @!P2 LDS R2, [UR8+0x8] ;  /* 0x00000808ff02a984 */ /* 0x01ee640008000800 */
[----:B-1----:R-:W-:-:S05]  /*1110*/  @!P2 LOP3.LUT R2, R2, 0x8000, RZ, 0xb8, !PT ;  /* 0x000080000202a812 */ /* 0x002fca00078eb8ff */
[----:B------:R3:W-:Y:S02]  /*1120*/  @!P2 STS [UR8+0x8], R2 ;  /* 0x00000802ff00a988 */ /* 0x0007e40008000808 */
.L_x_44:
[----:B------:R-:W-:Y:S05]  /*1130*/  BSYNC B3 ;  /* 0x0000000000037941 */ /* 0x000fea0003800000 */
.L_x_39:
[----:B------:R-:W-:Y:S05]  /*1140*/  WARPSYNC.ALL ;  /* 0x0000000000007948 */ /* 0x000fea0003800000 */
[----:B------:R4:W-:Y:S01]  /*1150*/  STL [R1], RZ ;  /* 0x000000ff01007387 */ /* 0x0009e20000100800 */
[----:B------:R-:W-:Y:S01]  /*1160*/  UIADD3 UR4, UR4, 0x100, URZ ;  /* 0x0000010004047890 */ /* 0x000fe2000fffe03f */
[----:B------:R-:W-:Y:S02]  /*1170*/  ISETP.GE.AND P1, PT, R13, 0x1, PT ;  /* 0x000000010d00780c */ /* 0x000fe40003f26270 */
[----:B------:R-:W-:Y:S01]  /*1180*/  SHF.R.U32.HI R6, RZ, 0x5, R20 ;  /* 0x00000005ff067819 */ /* 0x000fe20000011614 */
[----:B------:R-:W-:-:S04]  /*1190*/  UIADD3 UR24, UP0, UR4, UR24, URZ ;  /* 0x0000001804187290 */ /* 0x000fc8000ff1e03f */
[----:B------:R-:W-:Y:S01]  /*11a0*/  ULEA.HI.X.SX32 UR25, UR4, UR25, 0x1, UP0 ;  /* 0x0000001904197291 */ /* 0x000fe200080f0e3f */
[----:B----4-:R-:W-:Y:S11]  /*11b0*/  @P0 BRA `(.L_x_45) ;  /* 0x0000000000280947 */ /* 0x010ff60003800000 */
        /* <DEDUP_REMOVED lines=10> */
.L_x_45:
[----:B------:R-:W-:Y:S05]  /*1260*/  @P0 BRA `(.L_x_46) ;  /* 0x00000000000c0947 */ /* 0x000fea0003800000 */
[----:B------:R0:W-:Y:S01]  /*1270*/  UTMACMDFLUSH ;  /* 0x00000000000079b7 */ /* 0x0001e20000000000 */
[----:B------:R-:W-:Y:S05]  /*1280*/  @P0 BRA `(.L_x_46) ;  /* 0x0000000000040947 */ /* 0x000fea0003800000 */
[----:B------:R-:W-:-:S04]  /*1290*/  DEPBAR.LE SB0, 0x0 ;  /* 0x000080000000791a */ /* 0x000fc80000000000 */
.L_x_46:
[----:B------:R1:W-:Y:S01]  /*12a0*/  STL [R1+0x4], RZ ;  /* 0x000004ff01007387 */ /* 0x0003e20000100800 */
[----:B------:R-:W-:Y:S05]  /*12b0*/  WARPSYNC.ALL ;  /* 0x0000000000007948 */ /* 0x000fea0003800000 */
[----:B------:R1:W-:Y:S01]  /*12c0*/  STL [R1+0x8], RZ ;  /* 0x000008ff01007387 */ /* 0x0003e20000100800 */
[----:B-----5:R-:W-:Y:S01]  /*12d0*/  VOTEU.ALL UP0, P2 ;  /* 0x00000000003f7886 */ /* 0x020fe20001000000 */
[----:B------:R-:W-:Y:S01]  /*12e0*/  UMOV UR4, 0x1 ;  /* 0x0000000100047882 */ /* 0x000fe20000000000 */
[----:B------:R-:W-:Y:S01]  /*12f0*/  R2UR UR27, R6 ;  /* 0x00000000061b72ca */ /* 0x000fe200000e0000 */
[----:B------:R1:W-:Y:S01]  /*1300*/  STL [R1+0xc], RZ ;  /* 0x00000cff01007387 */ /* 0x0003e20000100800 */
[----:B------:R-:W-:Y:S01]  /*1310*/  USHF.L.U32 UR26, UR28, 0x8, URZ ;  /* 0x000000081c1a7899 */ /* 0x000fe2000800063f */
[----:B------:R-:W-:Y:S01]  /*1320*/  CS2R R24, SRZ ;  /* 0x0000000000187805 */ /* 0x000fe2000001ff00 */
[----:B------:R-:W-:-:S04]  /*1330*/  @!UP0 UIADD3 UR4, -UR4, 0x100000, URZ ;  /* 0x0010000004048890 */ /* 0x000fc8000fffe13f */
[----:B------:R-:W-:Y:S02]  /*1340*/  @!UP0 USHF.L.U32 UR5, UR4, 0xb, URZ ;  /* 0x0000000b04058899 */ /* 0x000fe4000800063f */
[----:B------:R-:W-:Y:S01]  /*1350*/  @!UP0 USHF.L.U32 UR4, UR4, 0x1, URZ ;  /* 0x0000000104048899 */ /* 0x000fe2000800063f */
[----:B------:R1:W-:Y:S01]  /*1360*/  STL [R1+0x10], RZ ;  /* 0x000010ff01007387 */ /* 0x0003e20000100800 */
[----:B------:R-:W-:Y:S01]  /*1370*/  VOTEU.ALL UP0, P2 ;  /* 0x00000000003f7886 */ /* 0x000fe20001000000 */
[----:B------:R-:W-:Y:S01]  /*1380*/  USHF.L.U32 UR11, UR29, 0x8, URZ ;  /* 0x000000081d0b7899 */ /* 0x000fe2000800063f */
[----:B------:R-:W-:Y:S01]  /*1390*/  CS2R R26, SRZ ;  /* 0x00000000001a7805 */ /* 0x000fe2000001ff00 */
[----:B------:R1:W-:Y:S01]  /*13a0*/  STL [R1+0x14], RZ ;  /* 0x000014ff01007387 */ /* 0x0003e20000100800 */
[----:B------:R-:W-:Y:S02]  /*13b0*/  CS2R R28, SRZ ;  /* 0x00000000001c7805 */ /* 0x000fe4000001ff00 */
[----:B------:R-:W-:-:S02]  /*13c0*/  CS2R R30, SRZ ;  /* 0x00000000001e7805 */ /* 0x000fc4000001ff00 */
[----:B------:R-:W-:Y:S01]  /*13d0*/  CS2R R32, SRZ ;  /* 0x0000000000207805 */ /* 0x000fe2000001ff00 */
[----:B------:R1:W-:Y:S01]  /*13e0*/  STL [R1+0x18], RZ ;  /* 0x000018ff01007387 */ /* 0x0003e20000100800 */
[----:B------:R-:W-:Y:S02]  /*13f0*/  CS2R R34, SRZ ;  /* 0x0000000000227805 */ /* 0x000fe4000001ff00 */
[----:B------:R-:W-:Y:S02]  /*1400*/  CS2R R36, SRZ ;  /* 0x0000000000247805 */ /* 0x000fe4000001ff00 */
        /* <DEDUP_REMOVED lines=75> */
[----:B------:R-:W-:Y:S01]  /*18c0*/  CS2R R150, SRZ ;  /* 0x0000000000967805 */ /* 0x000fe2000001ff00 */
[----:B------:R1:W-:Y:S04]  /*18d0*/  STL [R1+0x68], RZ ;  /* 0x000068ff01007387 */ /* 0x0003e80000100800 */
        /* <DEDUP_REMOVED lines=93> */
[----:B------:R1:W-:Y:S01]  /*1eb0*/  STL [R1+0x1e0], RZ ;  /* 0x0001e0ff01007387 */ /* 0x0003e20000100800 */
[----:B------:R-:W-:Y:S06]  /*1ec0*/  BAR.SYNC.DEFER_BLOCKING 0x0 ;  /* 0x0000000000007b1d */ /* 0x000fec0000010000 */
[----:B------:R1:W-:Y:S04]  /*1ed0*/  STL [R1+0x1e4], RZ ;  /* 0x0001e4ff01007387 */ /* 0x0003e80000100800 */
[----:B------:R1:W-:Y:S04]  /*1ee0*/  STL [R1+0x1e8], RZ ;  /* 0x0001e8ff01007387 */ /* 0x0003e80000100800 */
[----:B------:R1:W-:Y:S04]  /*1ef0*/  STL [R1+0x1ec], RZ ;  /* 0x0001ecff01007387 */ /* 0x0003e80000100800 */
[----:B------:R1:W-:Y:S04]  /*1f00*/  STL [R1+0x1f0], RZ ;  /* 0x0001f0ff01007387 */ /* 0x0003e80000100800 */
[----:B------:R1:W-:Y:S04]  /*1f10*/  STL [R1+0x1f4], RZ ;  /* 0x0001f4ff01007387 */ /* 0x0003e80000100800 */
[----:B------:R-:W2:Y:S02]  /*1f20*/  FENCE.VIEW.ASYNC.S ;  /* 0x00000000000073c6 */ /* 0x000ea40000000000 */
[----:B--2---:R1:W2:Y:S02]  /*1f30*/  @!UP0 SYNCS.EXCH.64 URZ, [UR8+0x8000], UR4 ;  /* 0x00800004083f85b2 */ /* 0x0042a40008000100 */
[----:B------:R1:W-:Y:S04]  /*1f40*/  STL [R1+0x1f8], RZ ;  /* 0x0001f8ff01007387 */ /* 0x0003e80000100800 */
[----:B------:R1:W-:Y:S01]  /*1f50*/  STL [R1+0x1fc], RZ ;  /* 0x0001fcff01007387 */ /* 0x0003e20000100800 */
[----:B------:R-:W-:Y:S05]  /*1f60*/  @!P1 BRA `(.L_x_47) ;  /* 0x00000018008c9947 */ /* 0x000fea0003800000 */
[----:B------:R2:W-:Y:S01]  /*1f70*/  STL [R1], RZ ;  /* 0x000000ff01007387 */ /* 0x0005e20000100800 */
[----:B-1----:R-:W-:Y:S01]  /*1f80*/  UIADD3 UR4, UR8, 0x4000, URZ ;  /* 0x0000400008047890 */ /* 0x002fe2000fffe03f */
[----:B------:R-:W-:Y:S02]  /*1f90*/  CS2R R24, SRZ ;  /* 0x0000000000187805 */ /* 0x000fe4000001ff00 */
[----:B------:R-:W-:Y:S01]  /*1fa0*/  CS2R R26, SRZ ;  /* 0x00000000001a7805 */ /* 0x000fe2000001ff00 */
[----:B------:R1:W-:Y:S01]  /*1fb0*/  STL [R1+0x4], RZ ;  /* 0x000004ff01007387 */ /* 0x0003e20000100800 */
[----:B------:R-:W-:Y:S01]  /*1fc0*/  USHF.R.U32.HI UR4, URZ, 0x4, UR4 ;  /* 0x000000043f047899 */ /* 0x000fe20008011604 */
[----:B------:R-:W-:Y:S02]  /*1fd0*/  CS2R R28, SRZ ;  /* 0x00000000001c7805 */ /* 0x000fe4000001ff00 */
[----:B------:R-:W-:Y:S01]  /*1fe0*/  CS2R R30, SRZ ;  /* 0x00000000001e7805 */ /* 0x000fe2000001ff00 */
[----:B------:R1:W-:Y:S01]  /*1ff0*/  STL [R1+0x8], RZ ;  /* 0x000008ff01007387 */ /* 0x0003e20000100800 */
[----:B------:R-:W-:Y:S01]  /*2000*/  USGXT.U32 UR4, UR4, 0xe ;  /* 0x0000000e0404789a */ /* 0x000fe20008000000 */
        /* <DEDUP_REMOVED lines=79> */
[----:B------:R-:W-:Y:S01]  /*2500*/  CS2R R150, SRZ ;  /* 0x0000000000967805 */ /* 0x000fe2000001ff00 */
[----:B------:R-:W-:Y:S01]  /*2510*/  UMOV UR14, 0x1000080 ;  /* 0x01000080000e7882 */ /* 0x000fe20000000000 */
[----:B------:R-:W-:Y:S01]  /*2520*/  UMOV UR15, 0x40000040 ;  /* 0x40000040000f7882 */ /* 0x000fe20000000000 */
[----:B------:R1:W-:Y:S01]  /*2530*/  STL [R1+0x5c], RZ ;  /* 0x00005cff01007387 */ /* 0x0003e20000100800 */
[----:B------:R-:W-:Y:S01]  /*2540*/  UMOV UR5, URZ ;  /* 0x0000003f00057c82 */ /* 0x000fe20008000000 */
[----:B------:R-:W-:-:S02]  /*2550*/  ULOP3.LUT UR6, UR4, 0x1000000, URZ, 0xfc, !UPT ;  /* 0x0100000004067892 */ /* 0x000fc4000f8efc3f */
[----:B------:R1:W-:Y:S01]  /*2560*/  STL [R1+0x60], RZ ;  /* 0x000060ff01007387 */ /* 0x0003e20000100800 */
[----:B------:R-:W-:Y:S01]  /*2570*/  UIADD3.64 UR14, UR4, UR14, URZ ;  /* 0x0000000e040e7297 */ /* 0x000fe2000fffe03f */
[----:B------:R-:W-:Y:S02]  /*2580*/  UMOV UR10, URZ ;  /* 0x0000003f000a7c82 */ /* 0x000fe40008000000 */
[----:B------:R1:W-:Y:S01]  /*2590*/  STL [R1+0x64], RZ ;  /* 0x000064ff01007387 */ /* 0x0003e20000100800 */
[----:B------:R-:W-:-:S03]  /*25a0*/  UMOV UR7, 0x40000040 ;  /* 0x4000004000077882 */ /* 0x000fc60000000000 */
        /* <DEDUP_REMOVED lines=101> */
[----:B--2---:R1:W-:Y:S02]  /*2c00*/  STL [R1+0x1fc], RZ ;  /* 0x0001fcff01007387 */ /* 0x0043e40000100800 */
.L_x_49:
[----:B------:R-:W-:Y:S01]  /*2c10*/  BAR.SYNC.DEFER_BLOCKING 0x0 ;  /* 0x0000000000007b1d */ /* 0x000fe20000010000 */
[----:B---3--:R-:W-:Y:S01]  /*2c20*/  @!P2 IMAD.MOV.U32 R2, RZ, RZ, 0x8000 ;  /* 0x00008000ff02a424 */ /* 0x008fe200078e00ff */
[----:B------:R-:W-:Y:S02]  /*2c30*/  ELECT P0, URZ, PT ;  /* 0x00000000003f782f */ /* 0x000fe40003800000 */
[----:B------:R-:W-:Y:S02]  /*2c40*/  ELECT P1, URZ, PT ;  /* 0x00000000003f782f */ /* 0x000fe40003820000 */
[C---:B------:R-:W-:Y:S01]  /*2c50*/  ISETP.LT.U32.AND P0, PT, R3.reuse, 0x20, P0 ;  /* 0x000000200300780c */ /* 0x040fe20000701070 */
[----:B------:R-:W-:Y:S01]  /*2c60*/  ULOP3.LUT UR18, UR27, 0x3, URZ, 0xc0, !UPT ;  /* 0x000000031b127892 */ /* 0x000fe2000f8ec03f */
[----:B------:R-:W-:Y:S01]  /*2c70*/  ISETP.LT.U32.AND P1, PT, R3, 0x80, P1 ;  /* 0x000000800300780c */ /* 0x000fe20000f21070 */
[----:B------:R-:W-:Y:S02]  /*2c80*/  UMOV UR19, UR10 ;  /* 0x0000000a00137c82 */ /* 0x000fe40008000000 */
[----:B------:R-:W-:-:S02]  /*2c90*/  ULEA UR16, UR18, UR8, 0xc ;  /* 0x0000000812107291 */ /* 0x000fc4000f8e603f */
[----:B------:R-:W-:-:S06]  /*2ca0*/  ULEA UR18, UR18, UR26, 0x6 ;  /* 0x0000001a12127291 */ /* 0x000fcc000f8e303f */
[----:B------:R-:W-:Y:S01]  /*2cb0*/  VOTEU.ANY UP0, P0 ;  /* 0x00000000003f7886 */ /* 0x000fe20000000100 */
[----:B------:R-:W-:Y:S01]  /*2cc0*/  VOTEU.ANY UP2, P0 ;  /* 0x00000000003f7886 */ /* 0x000fe20000040100 */
[----:B------:R-:W-:Y:S01]  /*2cd0*/  VOTEU.ANY UP1, P1 ;  /* 0x00000000003f7886 */ /* 0x000fe20000820100 */
[----:B------:R-:W-:Y:S01]  /*2ce0*/  VOTEU.ANY UP3, P1 ;  /* 0x00000000003f7886 */ /* 0x000fe20000860100 */
[----:B------:R2:W-:Y:S01]  /*2cf0*/  @!P2 SYNCS.ARRIVE.TRANS64 RZ, [UR8+0x8000], R2 ;  /* 0x00800002ffffa9a7 */ /* 0x0005e20008000008 */
[----:B------:R3:W-:Y:S06]  /*2d00*/  MEMBAR.ALL.CTA ;  /* 0x0000000000007992 */ /* 0x0007ec0000008000 */
[----:B---3--:R-:W3:Y:S01]  /*2d10*/  FENCE.VIEW.ASYNC.S ;  /* 0x00000000000073c6 */ /* 0x008ee20000000000 */
[----:B------:R-:W-:Y:S01]  /*2d20*/  @UP0 UIADD3 UR9, UR8, 0x8000, URZ ;  /* 0x0000800008090890 */ /* 0x000fe2000fffe03f */
[----:B------:R-:W-:Y:S01]  /*2d30*/  @UP0 UMOV UR4, UR20 ;  /* 0x0000001400040c82 */ /* 0x000fe20008000000 */
[----:B------:R-:W-:Y:S01]  /*2d40*/  @UP0 UMOV UR5, UR21 ;  /* 0x0000001500050c82 */ /* 0x000fe20008000000 */
[----:B------:R-:W-:-:S02]  /*2d50*/  @UP1 UIADD3 UR16, UR16, 0x4000, URZ ;  /* 0x0000400010101890 */ /* 0x000fc4000fffe03f */
[----:B------:R-:W-:Y:S01]  /*2d60*/  @UP1 UIADD3 UR17, UR8, 0x8000, URZ ;  /* 0x0000800008111890 */ /* 0x000fe2000fffe03f */
[----:B--2---:R-:W-:Y:S01]  /*2d70*/  SHF.L.U32 R2, R0, 0x1f, RZ ;  /* 0x0000001f00027819 */ /* 0x004fe200000006ff */
[----:B------:R-:W-:Y:S01]  /*2d80*/  @UP1 UMOV UR12, UR22 ;  /* 0x00000016000c1c82 */ /* 0x000fe20008000000 */
[----:B------:R-:W-:Y:S01]  /*2d90*/  @UP1 UMOV UR13, UR23 ;  /* 0x00000017000d1c82 */ /* 0x000fe20008000000 */
[----:B---3--:R-:W-:Y:S06]  /*2da0*/  BAR.SYNC.DEFER_BLOCKING 0x0 ;  /* 0x0000000000007b1d */ /* 0x008fec0000010000 */
[----:B------:R2:W-:Y:S02]  /*2db0*/  @UP2 UTMALDG.2D [UR8], [UR4] ;  /* 0x00000008040025b4 */ /* 0x0005e40008008000 */
[----:B------:R-:W-:Y:S06]  /*2dc0*/  BAR.SYNC.DEFER_BLOCKING 0x0 ;  /* 0x0000000000007b1d */ /* 0x000fec0000010000 */
[----:B------:R2:W-:Y:S02]  /*2dd0*/  @UP3 UTMALDG.2D [UR16], [UR12] ;  /* 0x000000100c0035b4 */ /* 0x0005e40008008000 */
[----:B------:R-:W-:Y:S06]  /*2de0*/  BAR.SYNC.DEFER_BLOCKING 0x0 ;  /* 0x0000000000007b1d */ /* 0x000fec0000010000 */
[----:B------:R-:W3:Y:S02]  /*2df0*/  SYNCS.PHASECHK.TRANS64.TRYWAIT P0, [UR8+0x8000], R2 ;  /* 0x00800002ff0075a7 */ /* 0x000ee40008000148 */
[----:B--23--:R-:W-:Y:S05]  /*2e00*/  @!P0 BRA `(.L_x_48) ;  /* 0x0000002000188947 */ /* 0x00cfea0003800000 */
.L_x_50:
[----:B------:R-:W-:Y:S01]  /*2e10*/  STL.64 [R1+0x268], R150 ;  /* 0x0002689601007387 */ /* 0x000fe20000100a00 */
[----:B------:R-:W-:Y:S01]  /*2e20*/  USHF.L.U32 UR4, UR27, 0x6, URZ ;  /* 0x000000061b047899 */ /* 0x000fe2000800063f */
[----:B------:R-:W2:Y:S02]  /*2e30*/  LDC R2, c[0x0][0x230] ;  /* 0x00008c00ff027b82 */ /* 0x000ea40000000800 */
[----:B------:R-:W-:Y:S04]  /*2e40*/  STL.64 [R1+0x260], R148 ;  /* 0x0002609401007387 */ /* 0x000fe80000100a00 */
        /* <DEDUP_REMOVED lines=11> */
[----:B------:R3:W-:Y:S04]  /*2f00*/  STL.64 [R1+0x200], R124 ;  /* 0x0002007c01007387 */ /* 0x0007e80000100a00 */
[----:B---3--:R-:W3:Y:S04]  /*2f10*/  LDL.LU.64 R124, [R1] ;  /* 0x00000000017c7983 */ /* 0x008ee80000300a00 */
[----:B------:R-:W3:Y:S04]  /*2f20*/  LDL.LU.64 R126, [R1+0x8] ;  /* 0x00000800017e7983 */ /* 0x000ee80000300a00 */
        /* <DEDUP_REMOVED lines=61> */
[----:B------:R-:W3:Y:S01]  /*3300*/  LDL.LU.64 R250, [R1+0x1f8] ;  /* 0x0001f80001fa7983 */ /* 0x000ee20000300a00 */
[----:B------:R-:W-:Y:S01]  /*3310*/  ULOP3.LUT UR4, UR4, 0x100, URZ, 0xc0, !UPT ;  /* 0x0000010004047892 */ /* 0x000fe2000f8ec03f */
[----:B------:R-:W-:-:S03]  /*3320*/  UMOV UR5, 0x80000020 ;  /* 0x8000002000057882 */ /* 0x000fc60000000000 */
[----:B------:R-:W-:-:S04]  /*3330*/  ULEA.HI UR4, UR8, UR4, URZ, 0x1c ;  /* 0x0000000408047291 */ /* 0x000fc8000f8fe03f */
[----:B------:R-:W-:-:S04]  /*3340*/  ULOP3.LUT UR4, UR4, 0x3fff, URZ, 0xc0, !UPT ;  /* 0x00003fff04047892 */ /* 0x000fc8000f8ec03f */
[----:B------:R-:W-:Y:S01]  /*3350*/  UIADD3 UR12, UP0, UR4, 0x2, URZ ;  /* 0x00000002040c7890 */ /* 0x000fe2000ff1e03f */
[----:B---3--:R-:W-:-:S06]  /*3360*/  WARPGROUP.ARRIVE ;  /* 0x00000000000079c5 */ /* 0x008fcc0000000000 */
[----:B------:R-:W-:Y:S01]  /*3370*/  HGMMA.64x256x16.F32 R124, gdesc[UR4].tnspB, R124, gsb0 ;  /* 0x43e00000047c79f0 */ /* 0x000fe2000800087c */
[----:B------:R-:W-:Y:S02]  /*3380*/  UMOV UR4, URZ ;  /* 0x0000003f00047c82 */ /* 0x000fe40008000000 */
[----:B------:R-:W-:Y:S01]  /*3390*/  UIADD3.X UR13, UR4, -0x7fffffe0, URZ, UP0, !UPT ;  /* 0x80000020040d7890 */ /* 0x000fe200087fe43f */
[----:B------:R-:W-:Y:S02]  /*33a0*/  WARPGROUP.DEPBAR.LE gsb0, 0x0 ;  /* 0x00008000000079c5 */ /* 0x000fe40000010000 */
[----:B------:R-:W-:-:S15]  /*33b0*/  WARPGROUP.ARRIVE ;  /* 0x00000000000079c5 */ /* 0x000fde0000000000 */
[----:B------:R-:W-:-:S07]  /*33c0*/  NOP ;  /* 0x0000000000007918 */ /* 0x000fce0000000000 */
[----:B------:R-:W-:Y:S03]  /*33d0*/  HGMMA.64x256x16.F32 R124, gdesc[UR12].tnspB, R124, gsb0 ;  /* 0x43e000000c7c79f0 */ /* 0x000fe6000800087c */
[----:B------:R-:W-:Y:S02]  /*33e0*/  WARPGROUP.DEPBAR.LE gsb0, 0x0 ;  /* 0x00008000000079c5 */ /* 0x000fe40000010000 */
[----:B------:R-:W-:Y:S04]  /*33f0*/  STL.64 [R1], R124 ;  /* 0x0000007c01007387 */ /* 0x000fe80000100a00 */
        /* <DEDUP_REMOVED lines=63> */
[----:B---3--:R-:W3:Y:S04]  /*37f0*/  LDL.LU.64 R150, [R1+0x268] ;  /* 0x0002680001967983 */ /* 0x008ee80000300a00 */
        /* <DEDUP_REMOVED lines=13> */
[----:B------:R-:W-:Y:S01]  /*38d0*/  UIADD3.64 UR4, UR12, 0x1fe, URZ ;  /* 0x000001fe0c047897 */ /* 0x000fe2000fffe03f */
[----:B------:R-:W-:Y:S01]  /*38e0*/  LOP3.LUT R0, R0, 0x1, RZ, 0x3c, !PT ;  /* 0x0000000100007812 */ /* 0x000fe200078e3cff */
[----:B------:R-:W-:-:S02]  /*38f0*/  UIADD3.64 UR12, UR12, 0x200, URZ ;  /* 0x000002000c0c7897 */ /* 0x000fc4000fffe03f */
[----:B------:R-:W-:-:S06]  /*3900*/  UIADD3 UR10, UR10, 0x20, URZ ;  /* 0x000000200a0a7890 */ /* 0x000fcc000fffe03f */
[----:B--2---:R-:W-:Y:S01]  /*3910*/  ISETP.LE.AND P0, PT, R2, UR10, PT ;  /* 0x0000000a02007c0c */ /* 0x004fe2000bf03270 */
[----:B---3--:R-:W-:-:S06]  /*3920*/  WARPGROUP.ARRIVE ;  /* 0x00000000000079c5 */ /* 0x008fcc0000000000 */
[----:B------:R-:W-:Y:S03]  /*3930*/  HGMMA.64x256x16.F32 R24, gdesc[UR4].tnspB, R24, gsb0 ;  /* 0x43e00000041879f0 */ /* 0x000fe60008000818 */
[----:B------:R-:W-:Y:S02]  /*3940*/  WARPGROUP.DEPBAR.LE gsb0, 0x0 ;  /* 0x00008000000079c5 */ /* 0x000fe40000010000 */
[----:B------:R-:W-:-:S15]  /*3950*/  WARPGROUP.ARRIVE ;  /* 0x00000000000079c5 */ /* 0x000fde0000000000 */
[----:B------:R-:W-:-:S08]  /*3960*/  NOP ;  /* 0x0000000000007918 */ /* 0x000fd00000000000 */
[----:B------:R-:W-:Y:S03]  /*3970*/  HGMMA.64x256x16.F32 R24, gdesc[UR12].tnspB, R24, gsb0 ;  /* 0x43e000000c1879f0 */ /* 0x000fe60008000818 */
[----:B------:R-:W-:Y:S02]  /*3980*/  WARPGROUP.DEPBAR.LE gsb0, 0x0 ;  /* 0x00008000000079c5 */ /* 0x000fe40000010000 */
[----:B-1----:R-:W-:Y:S05]  /*3990*/  @!P0 BRA `(.L_x_49) ;  /* 0xfffffff0009c8947 */ /* 0x002fea000383ffff */
.L_x_47:
[----:B------:R5:W-:Y:S04]  /*39a0*/  STL [R1+0x20c], R148 ;  /* 0x00020c9401007387 */ /* 0x000be80000100800 */
[----:B------:R-:W3:Y:S01]  /*39b0*/  LDL.LU R8, [R1] ;  /* 0x0000000001087983 */ /* 0x000ee20000300800 */
[----:B--2---:R-:W-:Y:S06]  /*39c0*/  BAR.SYNC.DEFER_BLOCKING 0x0 ;  /* 0x0000000000007b1d */ /* 0x004fec0000010000 */
[----:B-----5:R-:W2:Y:S04]  /*39d0*/  LDL.LU R148, [R1+0x4] ;  /* 0x0000040001947983 */ /* 0x020ea80000300800 */
[----:B------:R5:W-:Y:S04]  /*39e0*/  STL [R1+0x208], R149 ;  /* 0x0002089501007387 */ /* 0x000be80000100800 */
[----:B-----5:R-:W5:Y:S01]  /*39f0*/  LDL.LU R149, [R1+0xc] ;  /* 0x00000c0001957983 */ /* 0x020f620000300800 */
[----:B------:R-:W5:Y:S03]  /*3a00*/  @!P2 SYNCS.CCTL.IV [UR8+0x8000] ;  /* 0x00800000ff00a9b1 */ /* 0x000f660008000008 */
[----:B------:R-:W5:Y:S04]  /*3a10*/  LDL.LU R9, [R1+0x8] ;  /* 0x0000080001097983 */ /* 0x000f680000300800 */
[----:B------:R4:W-:Y:S04]  /*3a20*/  STL [R1+0x204], R150 ;  /* 0x0002049601007387 */ /* 0x0009e80000100800 */
[----:B----4-:R-:W4:Y:S04]  /*3a30*/  LDL.LU R150, [R1+0x14] ;  /* 0x0000140001967983 */ /* 0x010f280000300800 */
[----:B------:R-:W4:Y:S04]  /*3a40*/  LDL.LU R10, [R1+0x10] ;  /* 0x00001000010a7983 */ /* 0x000f280000300800 */
[----:B------:R1:W-:Y:S04]  /*3a50*/  STL [R1+0x200], R151 ;  /* 0x0002009701007387 */ /* 0x0003e80000100800 */
[----:B-1----:R-:W4:Y:S04]  /*3a60*/  LDL.LU R151, [R1+0x1c] ;  /* 0x00001c0001977983 */ /* 0x002f280000300800 */
[----:B------:R-:W4:Y:S04]  /*3a70*/  LDL.LU R11, [R1+0x18] ;  /* 0x00001800010b7983 */ /* 0x000f280000300800 */
        /* <DEDUP_REMOVED lines=119> */
[----:B---3--:R-:W3:Y:S01]  /*41f0*/  LDL.LU R2, [R1+0x1f8] ;  /* 0x0001f80001027983 */ /* 0x008ee20000300800 */
[----:B--2---:R-:W-:-:S02]  /*4200*/  F2FP.F16.F32.PACK_AB R8, R148, R8 ;  /* 0x000000089408723e */ /* 0x004fc400000000ff */
[----:B-----5:R-:W-:Y:S01]  /*4210*/  F2FP.F16.F32.PACK_AB R9, R149, R9 ;  /* 0x000000099509723e */ /* 0x020fe200000000ff */
[----:B------:R-:W2:Y:S01]  /*4220*/  LDL.LU R148, [R1+0x20c] ;  /* 0x00020c0001947983 */ /* 0x000ea20000300800 */
[----:B----4-:R-:W-:Y:S02]  /*4230*/  F2FP.F16.F32.PACK_AB R10, R150, R10 ;  /* 0x0000000a960a723e */ /* 0x010fe400000000ff */
[----:B------:R-:W-:Y:S01]  /*4240*/  F2FP.F16.F32.PACK_AB R11, R151, R11 ;  /* 0x0000000b970b723e */ /* 0x000fe200000000ff */
[----:B------:R-:W2:Y:S04]  /*4250*/  LDL.LU R149, [R1+0x208] ;  /* 0x0002080001957983 */ /* 0x000ea80000300800 */
[----:B------:R-:W4:Y:S04]  /*4260*/  LDL.LU R150, [R1+0x204] ;  /* 0x0002040001967983 */ /* 0x000f280000300800 */
[----:B------:R-:W4:Y:S01]  /*4270*/  LDL.LU R151, [R1+0x200] ;  /* 0x0002000001977983 */ /* 0x000f220000300800 */
[----:B------:R-:W-:-:S02]  /*4280*/  F2FP.F16.F32.PACK_AB R4, R20, R4 ;  /* 0x000000041404723e */ /* 0x000fc400000000ff */
[----:B------:R-:W-:Y:S02]  /*4290*/  ELECT P0, URZ, PT ;  /* 0x00000000003f782f */ /* 0x000fe40003800000 */
[----:B------:R-:W-:Y:S01]  /*42a0*/  F2FP.F16.F32.PACK_AB R6, R0, R6 ;  /* 0x000000060006723e */ /* 0x000fe200000000ff */
[----:B------:R-:W1:Y:S01]  /*42b0*/  S2R R20, SR_TID.X ;  /* 0x0000000000147919 */ /* 0x000e620000002100 */
[----:B------:R-:W-:Y:S01]  /*42c0*/  F2FP.F16.F32.PACK_AB R156, R156, R21 ;  /* 0x000000159c9c723e */ /* 0x000fe200000000ff */
[----:B------:R-:W-:Y:S01]  /*42d0*/  ULOP3.LUT UR27, UR27, 0x3, URZ, 0xc0, !UPT ;  /* 0x000000031b1b7892 */ /* 0x000fe2000f8ec03f */
[----:B------:R-:W-:Y:S01]  /*42e0*/  F2FP.F16.F32.PACK_AB R5, R3, R5 ;  /* 0x000000050305723e */ /* 0x000fe200000000ff */
[----:B------:R-:W-:Y:S01]  /*42f0*/  UMOV UR14, UR11 ;  /* 0x0000000b000e7c82 */ /* 0x000fe20008000000 */
[----:B------:R-:W-:Y:S01]  /*4300*/  F2FP.F16.F32.PACK_AB R152, R243, R152 ;  /* 0x00000098f398723e */ /* 0x000fe200000000ff */
[----:B------:R-:W-:Y:S01]  /*4310*/  ULEA UR12, UR27, UR8, 0xf ;  /* 0x000000081b0c7291 */ /* 0x000fe2000f8e783f */
[----:B------:R-:W-:Y:S01]  /*4320*/  F2FP.F16.F32.PACK_AB R153, R242, R153 ;  /* 0x00000099f299723e */ /* 0x000fe200000000ff */
[----:B------:R-:W-:Y:S01]  /*4330*/  ULEA UR13, UR27, UR26, 0x6 ;  /* 0x0000001a1b0d7291 */ /* 0x000fe2000f8e303f */
[----:B------:R-:W-:-:S02]  /*4340*/  F2FP.F16.F32.PACK_AB R154, R241, R154 ;  /* 0x0000009af19a723e */ /* 0x000fc400000000ff */
[----:B------:R-:W-:Y:S02]  /*4350*/  F2FP.F16.F32.PACK_AB R155, R240, R155 ;  /* 0x0000009bf09b723e */ /* 0x000fe400000000ff */
[----:B------:R-:W-:Y:S02]  /*4360*/  F2FP.F16.F32.PACK_AB R24, R25, R24 ;  /* 0x000000181918723e */ /* 0x000fe400000000ff */
[----:B------:R-:W-:Y:S02]  /*4370*/  F2FP.F16.F32.PACK_AB R25, R27, R26 ;  /* 0x0000001a1b19723e */ /* 0x000fe400000000ff */
[----:B------:R-:W-:Y:S02]  /*4380*/  F2FP.F16.F32.PACK_AB R56, R57, R56 ;  /* 0x000000383938723e */ /* 0x000fe400000000ff */
[----:B------:R-:W-:Y:S02]  /*4390*/  F2FP.F16.F32.PACK_AB R26, R29, R28 ;  /* 0x0000001c1d1a723e */ /* 0x000fe400000000ff */
[----:B------:R-:W-:-:S02]  /*43a0*/  F2FP.F16.F32.PACK_AB R27, R31, R30 ;  /* 0x0000001e1f1b723e */ /* 0x000fc400000000ff */
[----:B------:R-:W-:Y:S02]  /*43b0*/  F2FP.F16.F32.PACK_AB R57, R59, R58 ;  /* 0x0000003a3b39723e */ /* 0x000fe400000000ff */
[----:B------:R-:W-:Y:S02]  /*43c0*/  F2FP.F16.F32.PACK_AB R88, R89, R88 ;  /* 0x000000585958723e */ /* 0x000fe400000000ff */
[----:B------:R-:W-:Y:S02]  /*43d0*/  F2FP.F16.F32.PACK_AB R58, R61, R60 ;  /* 0x0000003c3d3a723e */ /* 0x000fe400000000ff */
[----:B------:R-:W-:Y:S02]  /*43e0*/  F2FP.F16.F32.PACK_AB R59, R63, R62 ;  /* 0x0000003e3f3b723e */ /* 0x000fe400000000ff */
[----:B------:R-:W-:Y:S01]  /*43f0*/  F2FP.F16.F32.PACK_AB R89, R91, R90 ;  /* 0x0000005a5b59723e */ /* 0x000fe200000000ff */
[C---:B-1----:R-:W-:Y:S01]  /*4400*/  IMAD.SHL.U32 R0, R20.reuse, 0x80, RZ ;  /* 0x0000008014007824 */ /* 0x042fe200078e00ff */
[C---:B------:R-:W-:Y:S01]  /*4410*/  LOP3.LUT R3, R20.reuse, 0xff, RZ, 0xc0, !PT ;  /* 0x000000ff14037812 */ /* 0x040fe200078ec0ff */
[----:B------:R-:W-:Y:S01]  /*4420*/  IMAD.SHL.U32 R21, R20, 0x10, RZ ;  /* 0x0000001014157824 */ /* 0x000fe200078e00ff */
[----:B------:R-:W-:-:S02]  /*4430*/  F2FP.F16.F32.PACK_AB R168, R228, R168 ;  /* 0x000000a8e4a8723e */ /* 0x000fc400000000ff */
[----:B------:R-:W-:Y:S02]  /*4440*/  LOP3.LUT R0, R0, 0x780, RZ, 0xc0, !PT ;  /* 0x0000078000007812 */ /* 0x000fe400078ec0ff */
[----:B------:R-:W-:Y:S02]  /*4450*/  ISETP.LT.U32.AND P0, PT, R3, 0x80, P0 ;  /* 0x000000800300780c */ /* 0x000fe40000701070 */
[----:B------:R-:W-:Y:S01]  /*4460*/  LOP3.LUT R21, R0, 0x70, R21, 0xf8, !PT ;  /* 0x0000007000157812 */ /* 0x000fe200078ef815 */
[----:B------:R-:W-:Y:S01]  /*4470*/  IMAD.SHL.U32 R0, R20, 0x40, RZ ;  /* 0x0000004014007824 */ /* 0x000fe200078e00ff */
[----:B------:R-:W-:Y:S02]  /*4480*/  F2FP.F16.F32.PACK_AB R169, R227, R169 ;  /* 0x000000a9e3a9723e */ /* 0x000fe400000000ff */
[----:B------:R-:W-:Y:S02]  /*4490*/  LOP3.LUT R21, R21, 0x10, R20, 0x78, !PT ;  /* 0x0000001015157812 */ /* 0x000fe400078e7814 */
[----:B------:R-:W-:-:S02]  /*44a0*/  F2FP.F16.F32.PACK_AB R120, R121, R120 ;  /* 0x000000787978723e */ /* 0x000fc400000000ff */
[----:B------:R-:W-:Y:S02]  /*44b0*/  LOP3.LUT R0, R21, 0x3800, R0, 0xf8, !PT ;  /* 0x0000380015007812 */ /* 0x000fe400078ef800 */
[----:B------:R-:W-:Y:S01]  /*44c0*/  F2FP.F16.F32.PACK_AB R170, R226, R170 ;  /* 0x000000aae2aa723e */ /* 0x000fe200000000ff */
[----:B------:R-:W-:Y:S01]  /*44d0*/  VOTEU.ANY UP0, P0 ;  /* 0x00000000003f7886 */ /* 0x000fe20000000100 */
[----:B------:R-:W-:Y:S01]  /*44e0*/  LOP3.LUT R3, R0, 0x20, RZ, 0x3c, !PT ;  /* 0x0000002000037812 */ /* 0x000fe200078e3cff */
[----:B------:R-:W-:Y:S01]  /*44f0*/  VOTEU.ANY UP1, P0 ;  /* 0x00000000003f7886 */ /* 0x000fe20000020100 */
[----:B------:R-:W-:Y:S02]  /*4500*/  F2FP.F16.F32.PACK_AB R90, R93, R92 ;  /* 0x0000005c5d5a723e */ /* 0x000fe400000000ff */
[----:B------:R-:W-:Y:S01]  /*4510*/  F2FP.F16.F32.PACK_AB R171, R225, R171 ;  /* 0x000000abe1ab723e */ /* 0x000fe200000000ff */
[----:B------:R-:W-:Y:S01]  /*4520*/  VIADD R3, R3, UR8 ;  /* 0x0000000803037c36 */ /* 0x000fe20008000000 */
[----:B------:R-:W-:Y:S01]  /*4530*/  F2FP.F16.F32.PACK_AB R91, R95, R94 ;  /* 0x0000005e5f5b723e */ /* 0x000fe200000000ff */
[----:B------:R-:W-:Y:S01]  /*4540*/  @UP0 UMOV UR4, UR24 ;  /* 0x0000001800040c82 */ /* 0x000fe20008000000 */
[----:B------:R-:W-:Y:S01]  /*4550*/  F2FP.F16.F32.PACK_AB R121, R123, R122 ;  /* 0x0000007a7b79723e */ /* 0x000fe200000000ff */
[----:B------:R-:W-:Y:S01]  /*4560*/  @UP0 UMOV UR5, UR25 ;  /* 0x0000001900050c82 */ /* 0x000fe20008000000 */
[----:B------:R-:W-:Y:S01]  /*4570*/  BAR.SYNC.DEFER_BLOCKING 0x0 ;  /* 0x0000000000007b1d */ /* 0x000fe20000010000 */
        /* <DEDUP_REMOVED lines=95> */
[----:B---3--:R-:W-:Y:S01]  /*4b70*/  F2FP.F16.F32.PACK_AB R199, R22, R2 ;  /* 0x0000000216c7723e */ /* 0x008fe200000000ff */
[----:B------:R-:W-:-:S05]  /*4b80*/  VIADD R2, R0, UR8 ;  /* 0x0000000800027c36 */ /* 0x000fca0008000000 */
[----:B------:R1:W-:Y:S01]  /*4b90*/  STSM.16.M88.4 [R2], R8 ;  /* 0x0000000802007844 */ /* 0x0003e20000000200 */
[----:B--2---:R-:W-:-:S03]  /*4ba0*/  F2FP.F16.F32.PACK_AB R146, R149, R148 ;  /* 0x000000949592723e */ /* 0x004fc600000000ff */
[----:B------:R-:W-:Y:S04]  /*4bb0*/  STSM.16.M88.4 [R2+0x8000], R152 ;  /* 0x0080009802007844 */ /* 0x000fe80000000200 */
[----:B------:R-:W-:Y:S01]  /*4bc0*/  STSM.16.M88.4 [R2+0x10000], R168 ;  /* 0x010000a802007844 */ /* 0x000fe20000000200 */
[----:B----4-:R-:W-:-:S03]  /*4bd0*/  F2FP.F16.F32.PACK_AB R147, R151, R150 ;  /* 0x000000969793723e */ /* 0x010fc600000000ff */
[----:B------:R-:W-:Y:S04]  /*4be0*/  STSM.16.M88.4 [R2+0x18000], R184 ;  /* 0x018000b802007844 */ /* 0x000fe80000000200 */
[----:B------:R-:W-:Y:S01]  /*4bf0*/  STSM.16.M88.4 [R2+0x4000], R24 ;  /* 0x0040001802007844 */ /* 0x000fe20000000200 */
[C---:B-1----:R-:W-:Y:S02]  /*4c00*/  LOP3.LUT R8, R0.reuse, 0x40, RZ, 0x3c, !PT ;  /* 0x0000004000087812 */ /* 0x042fe400078e3cff */
[----:B------:R-:W-:Y:S01]  /*4c10*/  LOP3.LUT R0, R0, 0x60, RZ, 0x3c, !PT ;  /* 0x0000006000007812 */ /* 0x000fe200078e3cff */
[----:B------:R-:W-:Y:S02]  /*4c20*/  STSM.16.M88.4 [R2+0xc000], R56 ;  /* 0x00c0003802007844 */ /* 0x000fe40000000200 */
[----:B------:R-:W-:-:S02]  /*4c30*/  VIADD R8, R8, UR8 ;  /* 0x0000000808087c36 */ /* 0x000fc40008000000 */
[----:B------:R-:W-:Y:S01]  /*4c40*/  STSM.16.M88.4 [R2+0x14000], R88 ;  /* 0x0140005802007844 */ /* 0x000fe20000000200 */
[----:B------:R-:W-:-:S03]  /*4c50*/  VIADD R0, R0, UR8 ;  /* 0x0000000800007c36 */ /* 0x000fc60008000000 */
[----:B------:R-:W-:Y:S04]  /*4c60*/  STSM.16.M88.4 [R2+0x1c000], R120 ;  /* 0x01c0007802007844 */ /* 0x000fe80000000200 */
[----:B------:R-:W-:Y:S04]  /*4c70*/  STSM.16.M88.4 [R3], R4 ;  /* 0x0000000403007844 */ /* 0x000fe80000000200 */
[----:B------:R-:W-:Y:S04]  /*4c80*/  STSM.16.M88.4 [R3+0x8000], R156 ;  /* 0x0080009c03007844 */ /* 0x000fe80000000200 */
[----:B------:R-:W-:Y:S04]  /*4c90*/  STSM.16.M88.4 [R3+0x10000], R172 ;  /* 0x010000ac03007844 */ /* 0x000fe80000000200 */
[----:B------:R-:W-:Y:S04]  /*4ca0*/  STSM.16.M88.4 [R3+0x18000], R188 ;  /* 0x018000bc03007844 */ /* 0x000fe80000000200 */
[----:B------:R-:W-:Y:S04]  /*4cb0*/  STSM.16.M88.4 [R3+0x4000], R32 ;  /* 0x0040002003007844 */ /* 0x000fe80000000200 */
[----:B------:R-:W-:Y:S04]  /*4cc0*/  STSM.16.M88.4 [R3+0xc000], R64 ;  /* 0x00c0004003007844 */ /* 0x000fe80000000200 */
[----:B------:R-:W-:Y:S04]  /*4cd0*/  STSM.16.M88.4 [R3+0x14000], R96 ;  /* 0x0140006003007844 */ /* 0x000fe80000000200 */
        /* <DEDUP_REMOVED lines=16> */
[----:B------:R-:W-:Y:S01]  /*4de0*/  STSM.16.M88.4 [R0+0x1c000], R144 ;  /* 0x01c0009000007844 */ /* 0x000fe20000000200 */
[----:B------:R1:W-:Y:S06]  /*4df0*/  MEMBAR.ALL.CTA ;  /* 0x0000000000007992 */ /* 0x0003ec0000008000 */
[----:B-1----:R-:W1:Y:S02]  /*4e00*/  FENCE.VIEW.ASYNC.S ;  /* 0x00000000000073c6 */ /* 0x002e640000000000 */
[----:B-1----:R-:W-:Y:S06]  /*4e10*/  BAR.SYNC.DEFER_BLOCKING 0x0 ;  /* 0x0000000000007b1d */ /* 0x002fec0000010000 */
[----:B------:R1:W-:Y:S01]  /*4e20*/  @UP1 UTMASTG.2D [UR12], [UR4] ;  /* 0x0000000c040013b5 */ /* 0x0003e20008008000 */
[----:B------:R0:W-:Y:S01]  /*4e30*/  UTMACMDFLUSH ;  /* 0x00000000000079b7 */ /* 0x0001e20000000000 */
[----:B------:R-:W-:-:S04]  /*4e40*/  DEPBAR.LE SB0, 0x0 ;  /* 0x000080000000791a */ /* 0x000fc80000000000 */
[----:B------:R-:W-:Y:S06]  /*4e50*/  BAR.SYNC.DEFER_BLOCKING 0x0 ;  /* 0x0000000000007b1d */ /* 0x000fec0000010000 */
[----:B-1----:R-:W-:Y:S05]  /*4e60*/  EXIT ;  /* 0x000000000000794d */ /* 0x002fea0003800000 */
.L_x_48:
[----:B------:R-:W2:Y:S02]  /*4e70*/  SYNCS.PHASECHK.TRANS64.TRYWAIT P0, [UR8+0x8000], R2 ;  /* 0x00800002ff0075a7 */ /* 0x000ea40008000148 */
[----:B--2---:R-:W-:Y:S05]  /*4e80*/  @!P0 BRA `(.L_x_48) ;  /* 0xfffffffc00f88947 */ /* 0x004fea000383ffff */
[----:B------:R-:W-:Y:S05]  /*4e90*/  BRA `(.L_x_50) ;  /* 0xffffffdc00dc7947 */ /* 0x000fea000383ffff */
.L_x_51:
[----:B------:R-:W-:-:S00]  /*4ea0*/  BRA `(.L_x_51) ;  /* 0xfffffffc00fc7947 */ /* 0x000fc0000383ffff */
[----:B------:R-:W-:-:S00]  /*4eb0*/  NOP ;  /* 0x0000000000007918 */ /* 0x000fc00000000000 */
        /* <DEDUP_REMOVED lines=12> */
.L_x_52:


//--------------------- .nv.shared.gluon_wgmma    --------------------------
	.section	.nv.shared.gluon_wgmma,"aw",@nobits
	.sectionflags	@""
	.align	16
	.zero		1024


//--------------------- .nv.shared.reserved.0     --------------------------
	.section	.nv.shared.reserved.0,"aw",@nobits
	.weak		__nv_reservedSMEM_offset_0_alias
	.size		__nv_reservedSMEM_offset_0_alias, 0, 0
	.other		__nv_reservedSMEM_offset_0_alias,@"STO_CUDA_RESERVED_SHARED STV_DEFAULT"
__nv_reservedSMEM_offset_0_alias:
	.zero		0


//--------------------- .nv.constant0.gluon_wgmma --------------------------
	.section	.nv.constant0.gluon_wgmma,"a",@progbits
	.sectionflags	@""
	.align	4
.nv.constant0.gluon_wgmma:
	.zero		608


//--------------------- SYMBOLS --------------------------

	.type		.nv.reservedSmem.offset0,@object
	.size		.nv.reservedSmem.offset0,0x4
